//
// Generated by NVIDIA NVVM Compiler
//
// Compiler Build ID: CL-36424714
// Cuda compilation tools, release 13.0, V13.0.88
// Based on NVVM 20.0.0
//

.version 9.0
.target sm_100
.address_size 64

	// .globl	_Z11firstColGPUPji
// _ZZ11firstColGPUPjiE2cx has been demoted
// _ZZ7colYGPUPjiE2cy has been demoted
// _ZZ10lastEntGPUPjS_iiE2a0 has been demoted
// _ZZ10lastEntGPUPjS_iiE2b0 has been demoted
// _ZZ10lastEntGPUPjS_iiE2c0 has been demoted
// _ZZ10lastEntGPUPjS_iiE2d0 has been demoted
// _ZZ7colsGPUPjiiE2cx has been demoted

.visible .entry _Z11firstColGPUPji(
	.param .u64 .ptr .align 1 _Z11firstColGPUPji_param_0,
	.param .u32 _Z11firstColGPUPji_param_1
)
{
	.reg .pred 	%p<11>;
	.reg .b32 	%r<69>;
	.reg .b64 	%rd<11>;
	// demoted variable
	.shared .align 4 .b8 _ZZ11firstColGPUPjiE2cx[2048];
	ld.param.u64 	%rd5, [_Z11firstColGPUPji_param_0];
	ld.param.u32 	%r6, [_Z11firstColGPUPji_param_1];
	cvta.to.global.u64 	%rd1, %rd5;
	mov.u32 	%r1, %tid.x;
	mul.wide.u32 	%rd6, %r1, 4;
	add.s64 	%rd7, %rd1, %rd6;
	ld.global.u32 	%r7, [%rd7];
	shl.b32 	%r8, %r1, 2;
	mov.u32 	%r9, _ZZ11firstColGPUPjiE2cx;
	add.s32 	%r2, %r9, %r8;
	st.shared.u32 	[%r2], %r7;
	bar.sync 	0;
	setp.lt.s32 	%p1, %r6, 512;
	@%p1 bra 	$L__BB0_19;
	shr.u32 	%r10, %r6, 8;
	neg.s32 	%r68, %r10;
	add.s64 	%rd9, %rd6, %rd1;
	add.s64 	%rd10, %rd9, 1024;
$L__BB0_2:
	setp.gt.u32 	%p2, %r1, 31;
	@%p2 bra 	$L__BB0_4;
	ld.shared.u32 	%r11, [%r2+804];
	ld.shared.u32 	%r12, [%r2+548];
	add.s32 	%r13, %r12, %r11;
	ld.shared.u32 	%r14, [%r2+308];
	add.s32 	%r15, %r13, %r14;
	ld.shared.u32 	%r16, [%r2];
	add.s32 	%r17, %r15, %r16;
	st.shared.u32 	[%r2+1024], %r17;
$L__BB0_4:
	setp.gt.u32 	%p3, %r1, 31;
	bar.sync 	0;
	@%p3 bra 	$L__BB0_6;
	ld.shared.u32 	%r18, [%r2+932];
	ld.shared.u32 	%r19, [%r2+676];
	add.s32 	%r20, %r19, %r18;
	ld.shared.u32 	%r21, [%r2+436];
	add.s32 	%r22, %r20, %r21;
	ld.shared.u32 	%r23, [%r2+128];
	add.s32 	%r24, %r22, %r23;
	st.shared.u32 	[%r2+1152], %r24;
$L__BB0_6:
	setp.gt.u32 	%p4, %r1, 31;
	bar.sync 	0;
	@%p4 bra 	$L__BB0_8;
	ld.shared.u32 	%r25, [%r2+1060];
	ld.shared.u32 	%r26, [%r2+804];
	add.s32 	%r27, %r26, %r25;
	ld.shared.u32 	%r28, [%r2+564];
	add.s32 	%r29, %r27, %r28;
	ld.shared.u32 	%r30, [%r2+256];
	add.s32 	%r31, %r29, %r30;
	st.shared.u32 	[%r2+1280], %r31;
$L__BB0_8:
	setp.gt.u32 	%p5, %r1, 31;
	bar.sync 	0;
	@%p5 bra 	$L__BB0_10;
	ld.shared.u32 	%r32, [%r2+1188];
	ld.shared.u32 	%r33, [%r2+932];
	add.s32 	%r34, %r33, %r32;
	ld.shared.u32 	%r35, [%r2+692];
	add.s32 	%r36, %r34, %r35;
	ld.shared.u32 	%r37, [%r2+384];
	add.s32 	%r38, %r36, %r37;
	st.shared.u32 	[%r2+1408], %r38;
$L__BB0_10:
	setp.gt.u32 	%p6, %r1, 31;
	bar.sync 	0;
	@%p6 bra 	$L__BB0_12;
	ld.shared.u32 	%r39, [%r2+1316];
	ld.shared.u32 	%r40, [%r2+1060];
	add.s32 	%r41, %r40, %r39;
	ld.shared.u32 	%r42, [%r2+820];
	add.s32 	%r43, %r41, %r42;
	ld.shared.u32 	%r44, [%r2+512];
	add.s32 	%r45, %r43, %r44;
	st.shared.u32 	[%r2+1536], %r45;
$L__BB0_12:
	setp.gt.u32 	%p7, %r1, 31;
	bar.sync 	0;
	@%p7 bra 	$L__BB0_14;
	ld.shared.u32 	%r46, [%r2+1444];
	ld.shared.u32 	%r47, [%r2+1188];
	add.s32 	%r48, %r47, %r46;
	ld.shared.u32 	%r49, [%r2+948];
	add.s32 	%r50, %r48, %r49;
	ld.shared.u32 	%r51, [%r2+640];
	add.s32 	%r52, %r50, %r51;
	st.shared.u32 	[%r2+1664], %r52;
$L__BB0_14:
	setp.gt.u32 	%p8, %r1, 31;
	bar.sync 	0;
	@%p8 bra 	$L__BB0_16;
	ld.shared.u32 	%r53, [%r2+1572];
	ld.shared.u32 	%r54, [%r2+1316];
	add.s32 	%r55, %r54, %r53;
	ld.shared.u32 	%r56, [%r2+1076];
	add.s32 	%r57, %r55, %r56;
	ld.shared.u32 	%r58, [%r2+768];
	add.s32 	%r59, %r57, %r58;
	st.shared.u32 	[%r2+1792], %r59;
$L__BB0_16:
	setp.gt.u32 	%p9, %r1, 31;
	bar.sync 	0;
	@%p9 bra 	$L__BB0_18;
	ld.shared.u32 	%r60, [%r2+1700];
	ld.shared.u32 	%r61, [%r2+1444];
	add.s32 	%r62, %r61, %r60;
	ld.shared.u32 	%r63, [%r2+1204];
	add.s32 	%r64, %r62, %r63;
	ld.shared.u32 	%r65, [%r2+896];
	add.s32 	%r66, %r64, %r65;
	st.shared.u32 	[%r2+1920], %r66;
$L__BB0_18:
	bar.sync 	0;
	ld.shared.u32 	%r67, [%r2+1024];
	st.shared.u32 	[%r2], %r67;
	st.global.u32 	[%rd10], %r67;
	bar.sync 	0;
	add.s32 	%r68, %r68, 1;
	add.s64 	%rd10, %rd10, 1024;
	setp.ne.s32 	%p10, %r68, -1;
	@%p10 bra 	$L__BB0_2;
$L__BB0_19:
	ret;

}
	// .globl	_Z7colYGPUPji
.visible .entry _Z7colYGPUPji(
	.param .u64 .ptr .align 1 _Z7colYGPUPji_param_0,
	.param .u32 _Z7colYGPUPji_param_1
)
{
	.reg .pred 	%p<11>;
	.reg .b32 	%r<77>;
	.reg .b64 	%rd<5>;
	// demoted variable
	.shared .align 4 .b8 _ZZ7colYGPUPjiE2cy[3072];
	ld.param.u64 	%rd2, [_Z7colYGPUPji_param_0];
	ld.param.u32 	%r6, [_Z7colYGPUPji_param_1];
	cvta.to.global.u64 	%rd3, %rd2;
	mov.u32 	%r1, %tid.x;
	mul.wide.u32 	%rd4, %r1, 4;
	add.s64 	%rd1, %rd3, %rd4;
	ld.global.u32 	%r7, [%rd1+2048];
	shl.b32 	%r8, %r1, 2;
	mov.u32 	%r9, _ZZ7colYGPUPjiE2cy;
	add.s32 	%r10, %r9, %r8;
	add.s32 	%r2, %r10, 2048;
	st.shared.u32 	[%r10+2048], %r7;
	bar.sync 	0;
	setp.lt.s32 	%p1, %r6, 256;
	@%p1 bra 	$L__BB1_19;
	shr.s32 	%r11, %r6, 31;
	shr.u32 	%r12, %r11, 24;
	add.s32 	%r13, %r6, %r12;
	shr.s32 	%r14, %r13, 8;
	neg.s32 	%r76, %r14;
$L__BB1_2:
	setp.gt.u32 	%p2, %r1, 31;
	ld.shared.u32 	%r15, [%r2+-1024];
	st.shared.u32 	[%r2+-2048], %r15;
	ld.shared.u32 	%r16, [%r2];
	st.shared.u32 	[%r2+-1024], %r16;
	bar.sync 	0;
	@%p2 bra 	$L__BB1_4;
	ld.shared.u32 	%r17, [%r2+-220];
	ld.shared.u32 	%r18, [%r2+-476];
	add.s32 	%r19, %r18, %r17;
	ld.shared.u32 	%r20, [%r2+-716];
	add.s32 	%r21, %r19, %r20;
	ld.shared.u32 	%r22, [%r2+-1024];
	add.s32 	%r23, %r21, %r22;
	st.shared.u32 	[%r2], %r23;
$L__BB1_4:
	setp.gt.u32 	%p3, %r1, 31;
	bar.sync 	0;
	@%p3 bra 	$L__BB1_6;
	ld.shared.u32 	%r24, [%r2+-92];
	ld.shared.u32 	%r25, [%r2+-348];
	add.s32 	%r26, %r25, %r24;
	ld.shared.u32 	%r27, [%r2+-588];
	add.s32 	%r28, %r26, %r27;
	ld.shared.u32 	%r29, [%r2+-896];
	add.s32 	%r30, %r28, %r29;
	st.shared.u32 	[%r2+128], %r30;
$L__BB1_6:
	setp.gt.u32 	%p4, %r1, 31;
	bar.sync 	0;
	@%p4 bra 	$L__BB1_8;
	ld.shared.u32 	%r31, [%r2+36];
	ld.shared.u32 	%r32, [%r2+-220];
	add.s32 	%r33, %r32, %r31;
	ld.shared.u32 	%r34, [%r2+-460];
	add.s32 	%r35, %r33, %r34;
	ld.shared.u32 	%r36, [%r2+-768];
	add.s32 	%r37, %r35, %r36;
	st.shared.u32 	[%r2+256], %r37;
$L__BB1_8:
	setp.gt.u32 	%p5, %r1, 31;
	bar.sync 	0;
	@%p5 bra 	$L__BB1_10;
	ld.shared.u32 	%r38, [%r2+164];
	ld.shared.u32 	%r39, [%r2+-92];
	add.s32 	%r40, %r39, %r38;
	ld.shared.u32 	%r41, [%r2+-332];
	add.s32 	%r42, %r40, %r41;
	ld.shared.u32 	%r43, [%r2+-640];
	add.s32 	%r44, %r42, %r43;
	st.shared.u32 	[%r2+384], %r44;
$L__BB1_10:
	setp.gt.u32 	%p6, %r1, 31;
	bar.sync 	0;
	@%p6 bra 	$L__BB1_12;
	ld.shared.u32 	%r45, [%r2+292];
	ld.shared.u32 	%r46, [%r2+36];
	add.s32 	%r47, %r46, %r45;
	ld.shared.u32 	%r48, [%r2+-204];
	add.s32 	%r49, %r47, %r48;
	ld.shared.u32 	%r50, [%r2+-512];
	add.s32 	%r51, %r49, %r50;
	st.shared.u32 	[%r2+512], %r51;
$L__BB1_12:
	setp.gt.u32 	%p7, %r1, 31;
	bar.sync 	0;
	@%p7 bra 	$L__BB1_14;
	ld.shared.u32 	%r52, [%r2+420];
	ld.shared.u32 	%r53, [%r2+164];
	add.s32 	%r54, %r53, %r52;
	ld.shared.u32 	%r55, [%r2+-76];
	add.s32 	%r56, %r54, %r55;
	ld.shared.u32 	%r57, [%r2+-384];
	add.s32 	%r58, %r56, %r57;
	st.shared.u32 	[%r2+640], %r58;
$L__BB1_14:
	setp.gt.u32 	%p8, %r1, 31;
	bar.sync 	0;
	@%p8 bra 	$L__BB1_16;
	ld.shared.u32 	%r59, [%r2+548];
	ld.shared.u32 	%r60, [%r2+292];
	add.s32 	%r61, %r60, %r59;
	ld.shared.u32 	%r62, [%r2+52];
	add.s32 	%r63, %r61, %r62;
	ld.shared.u32 	%r64, [%r2+-256];
	add.s32 	%r65, %r63, %r64;
	st.shared.u32 	[%r2+768], %r65;
$L__BB1_16:
	setp.gt.u32 	%p9, %r1, 31;
	bar.sync 	0;
	@%p9 bra 	$L__BB1_18;
	ld.shared.u32 	%r66, [%r2+676];
	ld.shared.u32 	%r67, [%r2+420];
	add.s32 	%r68, %r67, %r66;
	ld.shared.u32 	%r69, [%r2+180];
	add.s32 	%r70, %r68, %r69;
	ld.shared.u32 	%r71, [%r2+-128];
	add.s32 	%r72, %r70, %r71;
	st.shared.u32 	[%r2+896], %r72;
$L__BB1_18:
	bar.sync 	0;
	add.s32 	%r76, %r76, 1;
	setp.ne.s32 	%p10, %r76, 0;
	@%p10 bra 	$L__BB1_2;
$L__BB1_19:
	ld.shared.u32 	%r73, [%r2];
	st.global.u32 	[%rd1+2048], %r73;
	ld.shared.u32 	%r74, [%r2+-1024];
	st.global.u32 	[%rd1+1024], %r74;
	ld.shared.u32 	%r75, [%r2+-2048];
	st.global.u32 	[%rd1], %r75;
	bar.sync 	0;
	ret;

}
	// .globl	_Z10lastEntGPUPjS_ii
.visible .entry _Z10lastEntGPUPjS_ii(
	.param .u64 .ptr .align 1 _Z10lastEntGPUPjS_ii_param_0,
	.param .u64 .ptr .align 1 _Z10lastEntGPUPjS_ii_param_1,
	.param .u32 _Z10lastEntGPUPjS_ii_param_2,
	.param .u32 _Z10lastEntGPUPjS_ii_param_3
)
{
	.reg .pred 	%p<8>;
	.reg .b32 	%r<299>;
	.reg .b64 	%rd<21>;
	// demoted variable
	.shared .align 4 .b8 _ZZ10lastEntGPUPjS_iiE2a0[3072];
	// demoted variable
	.shared .align 4 .b8 _ZZ10lastEntGPUPjS_iiE2b0[2048];
	// demoted variable
	.shared .align 4 .b8 _ZZ10lastEntGPUPjS_iiE2c0[2048];
	// demoted variable
	.shared .align 4 .b8 _ZZ10lastEntGPUPjS_iiE2d0[2048];
	ld.param.u64 	%rd9, [_Z10lastEntGPUPjS_ii_param_0];
	ld.param.u64 	%rd10, [_Z10lastEntGPUPjS_ii_param_1];
	ld.param.u32 	%r26, [_Z10lastEntGPUPjS_ii_param_2];
	ld.param.u32 	%r27, [_Z10lastEntGPUPjS_ii_param_3];
	cvta.to.global.u64 	%rd1, %rd9;
	cvta.to.global.u64 	%rd11, %rd10;
	mov.u32 	%r1, %tid.x;
	mul.wide.u32 	%rd12, %r1, 4;
	add.s64 	%rd2, %rd11, %rd12;
	ld.global.u32 	%r28, [%rd2];
	shl.b32 	%r29, %r1, 2;
	mov.u32 	%r30, _ZZ10lastEntGPUPjS_iiE2a0;
	add.s32 	%r2, %r30, %r29;
	st.shared.u32 	[%r2], %r28;
	bar.sync 	0;
	setp.gt.u32 	%p1, %r1, 255;
	@%p1 bra 	$L__BB2_2;
	ld.global.u32 	%r31, [%rd2+2048];
	st.shared.u32 	[%r2+2048], %r31;
$L__BB2_2:
	bar.sync 	0;
	ld.shared.u32 	%r32, [%r2+1024];
	mov.u32 	%r34, _ZZ10lastEntGPUPjS_iiE2b0;
	add.s32 	%r35, %r34, %r29;
	st.shared.u32 	[%r35], %r32;
	mov.u32 	%r36, _ZZ10lastEntGPUPjS_iiE2c0;
	add.s32 	%r3, %r36, %r29;
	st.shared.u32 	[%r3], %r32;
	mov.u32 	%r37, _ZZ10lastEntGPUPjS_iiE2d0;
	add.s32 	%r38, %r37, %r29;
	st.shared.u32 	[%r38], %r32;
	bar.sync 	0;
	ld.shared.u32 	%r39, [%r2+716];
	ld.shared.u32 	%r40, [%r35];
	add.s32 	%r41, %r40, %r39;
	st.shared.u32 	[%r35], %r41;
	bar.sync 	0;
	ld.shared.u32 	%r42, [%r2+784];
	ld.shared.u32 	%r43, [%r2+476];
	add.s32 	%r44, %r43, %r42;
	ld.shared.u32 	%r45, [%r3];
	add.s32 	%r46, %r44, %r45;
	st.shared.u32 	[%r3], %r46;
	bar.sync 	0;
	ld.shared.u32 	%r47, [%r2+768];
	ld.shared.u32 	%r48, [%r2+528];
	add.s32 	%r49, %r48, %r47;
	ld.shared.u32 	%r50, [%r2+220];
	add.s32 	%r51, %r49, %r50;
	ld.shared.u32 	%r52, [%r38];
	add.s32 	%r53, %r51, %r52;
	st.shared.u32 	[%r38], %r53;
	bar.sync 	0;
	setp.lt.s32 	%p2, %r27, 2;
	@%p2 bra 	$L__BB2_14;
	add.s32 	%r55, %r1, %r26;
	add.s32 	%r4, %r55, -256;
	add.s64 	%rd3, %rd1, -1024;
	mov.b32 	%r292, 1;
$L__BB2_4:
	setp.gt.u32 	%p3, %r1, 255;
	mul.lo.s32 	%r7, %r292, %r26;
	@%p3 bra 	$L__BB2_13;
	mul.wide.s32 	%rd13, %r7, 4;
	add.s64 	%rd20, %rd3, %rd13;
	mov.b32 	%r294, 0;
	mov.b32 	%r293, 2036;
$L__BB2_6:
	ld.global.u32 	%r60, [%rd20];
	add.s32 	%r10, %r2, %r293;
	ld.shared.u32 	%r61, [%r10+12];
	mad.lo.s32 	%r296, %r61, %r60, %r294;
	setp.ne.s32 	%p4, %r293, 1732;
	@%p4 bra 	$L__BB2_15;
	add.s64 	%rd6, %rd1, %rd13;
	mov.b32 	%r295, 0;
$L__BB2_8:
	mul.wide.u32 	%rd15, %r295, 4;
	add.s64 	%rd16, %rd6, %rd15;
	ld.global.u32 	%r71, [%rd16+-716];
	sub.s32 	%r72, %r1, %r295;
	shl.b32 	%r73, %r72, 2;
	add.s32 	%r75, %r34, %r73;
	ld.shared.u32 	%r76, [%r75+1024];
	mad.lo.s32 	%r77, %r76, %r71, %r296;
	ld.global.u32 	%r78, [%rd16+-712];
	ld.shared.u32 	%r79, [%r75+1020];
	mad.lo.s32 	%r80, %r79, %r78, %r77;
	ld.global.u32 	%r81, [%rd16+-708];
	ld.shared.u32 	%r82, [%r75+1016];
	mad.lo.s32 	%r83, %r82, %r81, %r80;
	ld.global.u32 	%r84, [%rd16+-704];
	ld.shared.u32 	%r85, [%r75+1012];
	mad.lo.s32 	%r296, %r85, %r84, %r83;
	add.s32 	%r295, %r295, 4;
	setp.ne.s32 	%p5, %r295, 60;
	@%p5 bra 	$L__BB2_8;
	ld.global.u32 	%r87, [%rd6+-476];
	ld.shared.u32 	%r88, [%r3+1024];
	mad.lo.s32 	%r89, %r88, %r87, %r296;
	ld.global.u32 	%r90, [%rd6+-472];
	ld.shared.u32 	%r91, [%r3+1020];
	mad.lo.s32 	%r92, %r91, %r90, %r89;
	ld.global.u32 	%r93, [%rd6+-468];
	ld.shared.u32 	%r94, [%r3+1016];
	mad.lo.s32 	%r95, %r94, %r93, %r92;
	ld.global.u32 	%r96, [%rd6+-464];
	ld.shared.u32 	%r97, [%r3+1012];
	mad.lo.s32 	%r98, %r97, %r96, %r95;
	ld.global.u32 	%r99, [%rd6+-460];
	ld.shared.u32 	%r100, [%r3+1008];
	mad.lo.s32 	%r101, %r100, %r99, %r98;
	ld.global.u32 	%r102, [%rd6+-456];
	ld.shared.u32 	%r103, [%r3+1004];
	mad.lo.s32 	%r104, %r103, %r102, %r101;
	ld.global.u32 	%r105, [%rd6+-452];
	ld.shared.u32 	%r106, [%r3+1000];
	mad.lo.s32 	%r107, %r106, %r105, %r104;
	ld.global.u32 	%r108, [%rd6+-448];
	ld.shared.u32 	%r109, [%r3+996];
	mad.lo.s32 	%r110, %r109, %r108, %r107;
	ld.global.u32 	%r111, [%rd6+-444];
	ld.shared.u32 	%r112, [%r3+992];
	mad.lo.s32 	%r113, %r112, %r111, %r110;
	ld.global.u32 	%r114, [%rd6+-440];
	ld.shared.u32 	%r115, [%r3+988];
	mad.lo.s32 	%r116, %r115, %r114, %r113;
	ld.global.u32 	%r117, [%rd6+-436];
	ld.shared.u32 	%r118, [%r3+984];
	mad.lo.s32 	%r119, %r118, %r117, %r116;
	ld.global.u32 	%r120, [%rd6+-432];
	ld.shared.u32 	%r121, [%r3+980];
	mad.lo.s32 	%r122, %r121, %r120, %r119;
	ld.global.u32 	%r123, [%rd6+-428];
	ld.shared.u32 	%r124, [%r3+976];
	mad.lo.s32 	%r125, %r124, %r123, %r122;
	ld.global.u32 	%r126, [%rd6+-424];
	ld.shared.u32 	%r127, [%r3+972];
	mad.lo.s32 	%r128, %r127, %r126, %r125;
	ld.global.u32 	%r129, [%rd6+-420];
	ld.shared.u32 	%r130, [%r3+968];
	mad.lo.s32 	%r131, %r130, %r129, %r128;
	ld.global.u32 	%r132, [%rd6+-416];
	ld.shared.u32 	%r133, [%r3+964];
	mad.lo.s32 	%r134, %r133, %r132, %r131;
	ld.global.u32 	%r135, [%rd6+-412];
	ld.shared.u32 	%r136, [%r3+960];
	mad.lo.s32 	%r137, %r136, %r135, %r134;
	ld.global.u32 	%r138, [%rd6+-408];
	ld.shared.u32 	%r139, [%r3+956];
	mad.lo.s32 	%r140, %r139, %r138, %r137;
	ld.global.u32 	%r141, [%rd6+-404];
	ld.shared.u32 	%r142, [%r3+952];
	mad.lo.s32 	%r143, %r142, %r141, %r140;
	ld.global.u32 	%r144, [%rd6+-400];
	ld.shared.u32 	%r145, [%r3+948];
	mad.lo.s32 	%r146, %r145, %r144, %r143;
	ld.global.u32 	%r147, [%rd6+-396];
	ld.shared.u32 	%r148, [%r3+944];
	mad.lo.s32 	%r149, %r148, %r147, %r146;
	ld.global.u32 	%r150, [%rd6+-392];
	ld.shared.u32 	%r151, [%r3+940];
	mad.lo.s32 	%r152, %r151, %r150, %r149;
	ld.global.u32 	%r153, [%rd6+-388];
	ld.shared.u32 	%r154, [%r3+936];
	mad.lo.s32 	%r155, %r154, %r153, %r152;
	ld.global.u32 	%r156, [%rd6+-384];
	ld.shared.u32 	%r157, [%r3+932];
	mad.lo.s32 	%r158, %r157, %r156, %r155;
	ld.global.u32 	%r159, [%rd6+-380];
	ld.shared.u32 	%r160, [%r3+928];
	mad.lo.s32 	%r161, %r160, %r159, %r158;
	ld.global.u32 	%r162, [%rd6+-376];
	ld.shared.u32 	%r163, [%r3+924];
	mad.lo.s32 	%r164, %r163, %r162, %r161;
	ld.global.u32 	%r165, [%rd6+-372];
	ld.shared.u32 	%r166, [%r3+920];
	mad.lo.s32 	%r167, %r166, %r165, %r164;
	ld.global.u32 	%r168, [%rd6+-368];
	ld.shared.u32 	%r169, [%r3+916];
	mad.lo.s32 	%r170, %r169, %r168, %r167;
	ld.global.u32 	%r171, [%rd6+-364];
	ld.shared.u32 	%r172, [%r3+912];
	mad.lo.s32 	%r173, %r172, %r171, %r170;
	ld.global.u32 	%r174, [%rd6+-360];
	ld.shared.u32 	%r175, [%r3+908];
	mad.lo.s32 	%r176, %r175, %r174, %r173;
	ld.global.u32 	%r177, [%rd6+-356];
	ld.shared.u32 	%r178, [%r3+904];
	mad.lo.s32 	%r179, %r178, %r177, %r176;
	ld.global.u32 	%r180, [%rd6+-352];
	ld.shared.u32 	%r181, [%r3+900];
	mad.lo.s32 	%r182, %r181, %r180, %r179;
	ld.global.u32 	%r183, [%rd6+-348];
	ld.shared.u32 	%r184, [%r3+896];
	mad.lo.s32 	%r185, %r184, %r183, %r182;
	ld.global.u32 	%r186, [%rd6+-344];
	ld.shared.u32 	%r187, [%r3+892];
	mad.lo.s32 	%r188, %r187, %r186, %r185;
	ld.global.u32 	%r189, [%rd6+-340];
	ld.shared.u32 	%r190, [%r3+888];
	mad.lo.s32 	%r191, %r190, %r189, %r188;
	ld.global.u32 	%r192, [%rd6+-336];
	ld.shared.u32 	%r193, [%r3+884];
	mad.lo.s32 	%r194, %r193, %r192, %r191;
	ld.global.u32 	%r195, [%rd6+-332];
	ld.shared.u32 	%r196, [%r3+880];
	mad.lo.s32 	%r197, %r196, %r195, %r194;
	ld.global.u32 	%r198, [%rd6+-328];
	ld.shared.u32 	%r199, [%r3+876];
	mad.lo.s32 	%r200, %r199, %r198, %r197;
	ld.global.u32 	%r201, [%rd6+-324];
	ld.shared.u32 	%r202, [%r3+872];
	mad.lo.s32 	%r203, %r202, %r201, %r200;
	ld.global.u32 	%r204, [%rd6+-320];
	ld.shared.u32 	%r205, [%r3+868];
	mad.lo.s32 	%r206, %r205, %r204, %r203;
	ld.global.u32 	%r207, [%rd6+-316];
	ld.shared.u32 	%r208, [%r3+864];
	mad.lo.s32 	%r209, %r208, %r207, %r206;
	ld.global.u32 	%r210, [%rd6+-312];
	ld.shared.u32 	%r211, [%r3+860];
	mad.lo.s32 	%r212, %r211, %r210, %r209;
	ld.global.u32 	%r213, [%rd6+-308];
	ld.shared.u32 	%r214, [%r3+856];
	mad.lo.s32 	%r215, %r214, %r213, %r212;
	ld.global.u32 	%r216, [%rd6+-304];
	ld.shared.u32 	%r217, [%r3+852];
	mad.lo.s32 	%r218, %r217, %r216, %r215;
	ld.global.u32 	%r219, [%rd6+-300];
	ld.shared.u32 	%r220, [%r3+848];
	mad.lo.s32 	%r221, %r220, %r219, %r218;
	ld.global.u32 	%r222, [%rd6+-296];
	ld.shared.u32 	%r223, [%r3+844];
	mad.lo.s32 	%r224, %r223, %r222, %r221;
	ld.global.u32 	%r225, [%rd6+-292];
	ld.shared.u32 	%r226, [%r3+840];
	mad.lo.s32 	%r227, %r226, %r225, %r224;
	ld.global.u32 	%r228, [%rd6+-288];
	ld.shared.u32 	%r229, [%r3+836];
	mad.lo.s32 	%r230, %r229, %r228, %r227;
	ld.global.u32 	%r231, [%rd6+-284];
	ld.shared.u32 	%r232, [%r3+832];
	mad.lo.s32 	%r233, %r232, %r231, %r230;
	ld.global.u32 	%r234, [%rd6+-280];
	ld.shared.u32 	%r235, [%r3+828];
	mad.lo.s32 	%r236, %r235, %r234, %r233;
	ld.global.u32 	%r237, [%rd6+-276];
	ld.shared.u32 	%r238, [%r3+824];
	mad.lo.s32 	%r239, %r238, %r237, %r236;
	ld.global.u32 	%r240, [%rd6+-272];
	ld.shared.u32 	%r241, [%r3+820];
	mad.lo.s32 	%r242, %r241, %r240, %r239;
	ld.global.u32 	%r243, [%rd6+-268];
	ld.shared.u32 	%r244, [%r3+816];
	mad.lo.s32 	%r245, %r244, %r243, %r242;
	ld.global.u32 	%r246, [%rd6+-264];
	ld.shared.u32 	%r247, [%r3+812];
	mad.lo.s32 	%r248, %r247, %r246, %r245;
	ld.global.u32 	%r249, [%rd6+-260];
	ld.shared.u32 	%r250, [%r3+808];
	mad.lo.s32 	%r251, %r250, %r249, %r248;
	ld.global.u32 	%r252, [%rd6+-256];
	ld.shared.u32 	%r253, [%r3+804];
	mad.lo.s32 	%r254, %r253, %r252, %r251;
	ld.global.u32 	%r255, [%rd6+-252];
	ld.shared.u32 	%r256, [%r3+800];
	mad.lo.s32 	%r257, %r256, %r255, %r254;
	ld.global.u32 	%r258, [%rd6+-248];
	ld.shared.u32 	%r259, [%r3+796];
	mad.lo.s32 	%r260, %r259, %r258, %r257;
	ld.global.u32 	%r261, [%rd6+-244];
	ld.shared.u32 	%r262, [%r3+792];
	mad.lo.s32 	%r263, %r262, %r261, %r260;
	ld.global.u32 	%r264, [%rd6+-240];
	ld.shared.u32 	%r265, [%r3+788];
	mad.lo.s32 	%r266, %r265, %r264, %r263;
	ld.global.u32 	%r267, [%rd6+-236];
	ld.shared.u32 	%r268, [%r3+784];
	mad.lo.s32 	%r269, %r268, %r267, %r266;
	ld.global.u32 	%r270, [%rd6+-232];
	ld.shared.u32 	%r271, [%r3+780];
	mad.lo.s32 	%r272, %r271, %r270, %r269;
	ld.global.u32 	%r273, [%rd6+-228];
	ld.shared.u32 	%r274, [%r3+776];
	mad.lo.s32 	%r275, %r274, %r273, %r272;
	ld.global.u32 	%r276, [%rd6+-224];
	ld.shared.u32 	%r277, [%r3+772];
	mad.lo.s32 	%r298, %r277, %r276, %r275;
	mov.b32 	%r297, 0;
$L__BB2_10:
	mul.wide.s32 	%rd17, %r297, 4;
	add.s64 	%rd8, %rd6, %rd17;
	ld.global.u32 	%r278, [%rd8+-220];
	sub.s32 	%r279, %r1, %r297;
	shl.b32 	%r280, %r279, 2;
	add.s32 	%r282, %r37, %r280;
	add.s32 	%r21, %r282, 1024;
	ld.shared.u32 	%r283, [%r282+1024];
	mad.lo.s32 	%r284, %r283, %r278, %r298;
	ld.global.u32 	%r285, [%rd8+-216];
	ld.shared.u32 	%r286, [%r282+1020];
	mad.lo.s32 	%r287, %r286, %r285, %r284;
	ld.global.u32 	%r288, [%rd8+-212];
	ld.shared.u32 	%r289, [%r282+1016];
	mad.lo.s32 	%r22, %r289, %r288, %r287;
	setp.eq.s32 	%p6, %r297, 52;
	@%p6 bra 	$L__BB2_12;
	ld.global.u32 	%r290, [%rd8+-208];
	ld.shared.u32 	%r291, [%r21+-12];
	mad.lo.s32 	%r298, %r291, %r290, %r22;
	add.s32 	%r297, %r297, 4;
	bra.uni 	$L__BB2_10;
$L__BB2_12:
	mul.wide.s32 	%rd18, %r4, 4;
	add.s64 	%rd19, %rd6, %rd18;
	st.global.u32 	[%rd19], %r22;
$L__BB2_13:
	bar.sync 	0;
	add.s32 	%r292, %r292, 1;
	setp.ne.s32 	%p7, %r292, %r27;
	@%p7 bra 	$L__BB2_4;
$L__BB2_14:
	ret;
$L__BB2_15:
	ld.global.u32 	%r62, [%rd20+4];
	ld.shared.u32 	%r63, [%r10+8];
	mad.lo.s32 	%r64, %r63, %r62, %r296;
	ld.global.u32 	%r65, [%rd20+8];
	ld.shared.u32 	%r66, [%r10+4];
	mad.lo.s32 	%r67, %r66, %r65, %r64;
	ld.global.u32 	%r68, [%rd20+12];
	ld.shared.u32 	%r69, [%r10];
	mad.lo.s32 	%r294, %r69, %r68, %r67;
	add.s32 	%r293, %r293, -16;
	add.s64 	%rd20, %rd20, 16;
	bra.uni 	$L__BB2_6;

}
	// .globl	_Z7colsGPUPjii
.visible .entry _Z7colsGPUPjii(
	.param .u64 .ptr .align 1 _Z7colsGPUPjii_param_0,
	.param .u32 _Z7colsGPUPjii_param_1,
	.param .u32 _Z7colsGPUPjii_param_2
)
{
	.reg .pred 	%p<20>;
	.reg .b32 	%r<174>;
	.reg .b64 	%rd<19>;
	// demoted variable
	.shared .align 4 .b8 _ZZ7colsGPUPjiiE2cx[16384];
	ld.param.u64 	%rd2, [_Z7colsGPUPjii_param_0];
	ld.param.u32 	%r47, [_Z7colsGPUPjii_param_1];
	ld.param.u32 	%r48, [_Z7colsGPUPjii_param_2];
	cvta.to.global.u64 	%rd1, %rd2;
	mov.u32 	%r1, %ctaid.x;
	shl.b32 	%r2, %r1, 3;
	mov.u32 	%r3, %tid.x;
	setp.eq.s32 	%p2, %r1, 0;
	selp.u32 	%r4, 1, 0, %p2;
	mov.u32 	%r49, %nctaid.x;
	add.s32 	%r5, %r49, -1;
	setp.eq.s32 	%p3, %r1, %r5;
	and.b32  	%r50, %r48, 7;
	setp.ne.s32 	%p4, %r50, 0;
	shr.s32 	%r51, %r48, 31;
	shr.u32 	%r52, %r51, 29;
	add.s32 	%r53, %r48, %r52;
	and.b32  	%r54, %r53, -8;
	sub.s32 	%r55, %r48, %r54;
	selp.b32 	%r56, %r55, 8, %p4;
	selp.b32 	%r6, %r56, 8, %p3;
	setp.le.s32 	%p5, %r6, %r4;
	@%p5 bra 	$L__BB3_3;
	add.s32 	%r7, %r3, -256;
	shl.b32 	%r57, %r3, 2;
	mov.u32 	%r58, _ZZ7colsGPUPjiiE2cx;
	add.s32 	%r8, %r58, %r57;
	mov.u32 	%r165, %r4;
$L__BB3_2:
	add.s32 	%r59, %r2, %r165;
	mad.lo.s32 	%r60, %r59, %r47, %r7;
	mul.wide.u32 	%rd3, %r60, 4;
	add.s64 	%rd4, %rd1, %rd3;
	ld.global.u32 	%r61, [%rd4];
	shl.b32 	%r62, %r165, 11;
	add.s32 	%r63, %r8, %r62;
	st.shared.u32 	[%r63], %r61;
	add.s32 	%r165, %r165, 1;
	setp.ne.s32 	%p6, %r165, %r6;
	@%p6 bra 	$L__BB3_2;
$L__BB3_3:
	bar.sync 	0;
	setp.lt.s32 	%p7, %r47, 512;
	@%p7 bra 	$L__BB3_30;
	shr.u32 	%r65, %r3, 5;
	setp.eq.s32 	%p8, %r1, %r5;
	setp.eq.s32 	%p9, %r1, 0;
	shr.u32 	%r66, %r47, 8;
	or.b32  	%r67, %r1, %r3;
	setp.eq.s32 	%p10, %r67, 0;
	setp.ge.s32 	%p11, %r65, %r6;
	and.pred  	%p12, %p8, %p11;
	sub.s32 	%r68, %r6, %r4;
	or.pred  	%p1, %p10, %p12;
	shl.b32 	%r69, %r3, 2;
	and.b32  	%r70, %r69, 124;
	shl.b32 	%r71, %r65, 11;
	mov.u32 	%r72, _ZZ7colsGPUPjiiE2cx;
	add.s32 	%r73, %r72, %r71;
	add.s32 	%r74, %r73, %r70;
	add.s32 	%r11, %r74, 1024;
	and.b32  	%r12, %r68, 3;
	shl.b32 	%r75, %r4, 11;
	add.s32 	%r76, %r72, %r75;
	add.s32 	%r13, %r76, %r69;
	add.s32 	%r77, %r2, %r4;
	mul.lo.s32 	%r14, %r77, %r47;
	selp.b32 	%r15, 2, 1, %p9;
	shl.b32 	%r78, %r15, 11;
	add.s32 	%r79, %r72, %r78;
	add.s32 	%r16, %r79, %r69;
	add.s32 	%r80, %r2, %r15;
	mul.lo.s32 	%r17, %r80, %r47;
	selp.b32 	%r18, 3, 2, %p9;
	add.s32 	%r81, %r2, %r18;
	mul.lo.s32 	%r19, %r81, %r47;
	selp.b32 	%r20, 4, 3, %p9;
	add.s32 	%r21, %r66, -2;
	shl.b32 	%r22, %r47, 2;
	add.s32 	%r82, %r69, %r72;
	add.s32 	%r23, %r82, 4096;
	mov.b32 	%r166, 0;
$L__BB3_5:
	mov.u32 	%r24, %r166;
	@%p1 bra 	$L__BB3_7;
	ld.shared.u32 	%r83, [%r11+-220];
	ld.shared.u32 	%r84, [%r11+-476];
	add.s32 	%r85, %r84, %r83;
	ld.shared.u32 	%r86, [%r11+-716];
	add.s32 	%r87, %r85, %r86;
	ld.shared.u32 	%r88, [%r11+-1024];
	add.s32 	%r89, %r87, %r88;
	st.shared.u32 	[%r11], %r89;
$L__BB3_7:
	bar.sync 	0;
	@%p1 bra 	$L__BB3_9;
	ld.shared.u32 	%r90, [%r11+-92];
	ld.shared.u32 	%r91, [%r11+-348];
	add.s32 	%r92, %r91, %r90;
	ld.shared.u32 	%r93, [%r11+-588];
	add.s32 	%r94, %r92, %r93;
	ld.shared.u32 	%r95, [%r11+-896];
	add.s32 	%r96, %r94, %r95;
	st.shared.u32 	[%r11+128], %r96;
$L__BB3_9:
	bar.sync 	0;
	@%p1 bra 	$L__BB3_11;
	ld.shared.u32 	%r97, [%r11+36];
	ld.shared.u32 	%r98, [%r11+-220];
	add.s32 	%r99, %r98, %r97;
	ld.shared.u32 	%r100, [%r11+-460];
	add.s32 	%r101, %r99, %r100;
	ld.shared.u32 	%r102, [%r11+-768];
	add.s32 	%r103, %r101, %r102;
	st.shared.u32 	[%r11+256], %r103;
$L__BB3_11:
	bar.sync 	0;
	@%p1 bra 	$L__BB3_13;
	ld.shared.u32 	%r104, [%r11+164];
	ld.shared.u32 	%r105, [%r11+-92];
	add.s32 	%r106, %r105, %r104;
	ld.shared.u32 	%r107, [%r11+-332];
	add.s32 	%r108, %r106, %r107;
	ld.shared.u32 	%r109, [%r11+-640];
	add.s32 	%r110, %r108, %r109;
	st.shared.u32 	[%r11+384], %r110;
$L__BB3_13:
	bar.sync 	0;
	@%p1 bra 	$L__BB3_15;
	ld.shared.u32 	%r111, [%r11+292];
	ld.shared.u32 	%r112, [%r11+36];
	add.s32 	%r113, %r112, %r111;
	ld.shared.u32 	%r114, [%r11+-204];
	add.s32 	%r115, %r113, %r114;
	ld.shared.u32 	%r116, [%r11+-512];
	add.s32 	%r117, %r115, %r116;
	st.shared.u32 	[%r11+512], %r117;
$L__BB3_15:
	bar.sync 	0;
	@%p1 bra 	$L__BB3_17;
	ld.shared.u32 	%r118, [%r11+420];
	ld.shared.u32 	%r119, [%r11+164];
	add.s32 	%r120, %r119, %r118;
	ld.shared.u32 	%r121, [%r11+-76];
	add.s32 	%r122, %r120, %r121;
	ld.shared.u32 	%r123, [%r11+-384];
	add.s32 	%r124, %r122, %r123;
	st.shared.u32 	[%r11+640], %r124;
$L__BB3_17:
	bar.sync 	0;
	@%p1 bra 	$L__BB3_19;
	ld.shared.u32 	%r125, [%r11+548];
	ld.shared.u32 	%r126, [%r11+292];
	add.s32 	%r127, %r126, %r125;
	ld.shared.u32 	%r128, [%r11+52];
	add.s32 	%r129, %r127, %r128;
	ld.shared.u32 	%r130, [%r11+-256];
	add.s32 	%r131, %r129, %r130;
	st.shared.u32 	[%r11+768], %r131;
$L__BB3_19:
	bar.sync 	0;
	@%p1 bra 	$L__BB3_21;
	ld.shared.u32 	%r132, [%r11+676];
	ld.shared.u32 	%r133, [%r11+420];
	add.s32 	%r134, %r133, %r132;
	ld.shared.u32 	%r135, [%r11+180];
	add.s32 	%r136, %r134, %r135;
	ld.shared.u32 	%r137, [%r11+-128];
	add.s32 	%r138, %r136, %r137;
	st.shared.u32 	[%r11+896], %r138;
$L__BB3_21:
	setp.gt.s32 	%p13, %r6, %r4;
	bar.sync 	0;
	@%p13 bra 	$L__BB3_22;
	bra.uni 	$L__BB3_29;
$L__BB3_22:
	setp.eq.s32 	%p14, %r12, 0;
	shl.b32 	%r25, %r24, 8;
	add.s32 	%r26, %r25, %r3;
	mov.u32 	%r167, %r4;
	@%p14 bra 	$L__BB3_26;
	setp.eq.s32 	%p15, %r12, 1;
	ld.shared.u32 	%r139, [%r13+1024];
	st.shared.u32 	[%r13], %r139;
	add.s32 	%r140, %r26, %r14;
	mul.wide.u32 	%rd5, %r140, 4;
	add.s64 	%rd6, %rd1, %rd5;
	st.global.u32 	[%rd6], %r139;
	mov.u32 	%r167, %r15;
	@%p15 bra 	$L__BB3_26;
	setp.eq.s32 	%p16, %r12, 2;
	ld.shared.u32 	%r141, [%r16+1024];
	st.shared.u32 	[%r16], %r141;
	add.s32 	%r142, %r26, %r17;
	mul.wide.u32 	%rd7, %r142, 4;
	add.s64 	%rd8, %rd1, %rd7;
	st.global.u32 	[%rd8], %r141;
	mov.u32 	%r167, %r18;
	@%p16 bra 	$L__BB3_26;
	shl.b32 	%r143, %r18, 11;
	mov.u32 	%r144, _ZZ7colsGPUPjiiE2cx;
	add.s32 	%r145, %r144, %r143;
	shl.b32 	%r146, %r3, 2;
	add.s32 	%r147, %r145, %r146;
	ld.shared.u32 	%r148, [%r147+1024];
	st.shared.u32 	[%r147], %r148;
	add.s32 	%r149, %r26, %r19;
	mul.wide.u32 	%rd9, %r149, 4;
	add.s64 	%rd10, %rd1, %rd9;
	st.global.u32 	[%rd10], %r148;
	mov.u32 	%r167, %r20;
$L__BB3_26:
	sub.s32 	%r150, %r4, %r6;
	setp.gt.u32 	%p17, %r150, -4;
	@%p17 bra 	$L__BB3_29;
	sub.s32 	%r173, %r167, %r6;
	add.s32 	%r151, %r2, %r167;
	mul.lo.s32 	%r152, %r47, %r151;
	add.s32 	%r153, %r152, %r47;
	add.s32 	%r154, %r3, %r153;
	add.s32 	%r172, %r154, %r25;
	add.s32 	%r155, %r151, 2;
	mad.lo.s32 	%r156, %r47, %r155, %r3;
	add.s32 	%r171, %r156, %r25;
	add.s32 	%r157, %r151, 3;
	mad.lo.s32 	%r158, %r47, %r157, %r3;
	add.s32 	%r170, %r158, %r25;
	add.s32 	%r159, %r3, %r152;
	add.s32 	%r169, %r159, %r25;
	shl.b32 	%r160, %r167, 11;
	add.s32 	%r168, %r23, %r160;
$L__BB3_28:
	ld.shared.u32 	%r161, [%r168+-3072];
	st.shared.u32 	[%r168+-4096], %r161;
	mul.wide.u32 	%rd11, %r169, 4;
	add.s64 	%rd12, %rd1, %rd11;
	st.global.u32 	[%rd12], %r161;
	ld.shared.u32 	%r162, [%r168+-1024];
	st.shared.u32 	[%r168+-2048], %r162;
	mul.wide.u32 	%rd13, %r172, 4;
	add.s64 	%rd14, %rd1, %rd13;
	st.global.u32 	[%rd14], %r162;
	ld.shared.u32 	%r163, [%r168+1024];
	st.shared.u32 	[%r168], %r163;
	mul.wide.u32 	%rd15, %r171, 4;
	add.s64 	%rd16, %rd1, %rd15;
	st.global.u32 	[%rd16], %r163;
	ld.shared.u32 	%r164, [%r168+3072];
	st.shared.u32 	[%r168+2048], %r164;
	mul.wide.u32 	%rd17, %r170, 4;
	add.s64 	%rd18, %rd1, %rd17;
	st.global.u32 	[%rd18], %r164;
	add.s32 	%r173, %r173, 4;
	add.s32 	%r172, %r172, %r22;
	add.s32 	%r171, %r171, %r22;
	add.s32 	%r170, %r170, %r22;
	add.s32 	%r169, %r169, %r22;
	add.s32 	%r168, %r168, 8192;
	setp.ne.s32 	%p18, %r173, 0;
	@%p18 bra 	$L__BB3_28;
$L__BB3_29:
	bar.sync 	0;
	add.s32 	%r166, %r24, 1;
	setp.ne.s32 	%p19, %r24, %r21;
	@%p19 bra 	$L__BB3_5;
$L__BB3_30:
	ret;

}


// ===== COMPILED SASS (sm_100) =====

	.target	sm_100

	.elftype	@"ET_EXEC"


//--------------------- .note.nv.tkinfo           --------------------------
	.section	.note.nv.tkinfo,"",@"SHT_NOTE"
	.sectionflags	@"SHF_NOTE_NV_TKINFO"
	.tkinfo
        /*0018*/ 	.word	0x00000002
        /*0030*/ 	.string	""
        /*0030*/ 	.string	"ptxas"
        /*0030*/ 	.string	"Cuda compilation tools, release 13.0, V13.0.88"
        /*0030*/ 	.string	"Build cuda_13.0.r13.0/compiler.36424714_0"
        /*0030*/ 	.string	"-arch sm_100 -m 64 "



//--------------------- .note.nv.cuinfo           --------------------------
	.section	.note.nv.cuinfo,"",@"SHT_NOTE"
	.sectionflags	@"SHF_NOTE_NV_CUINFO"
        /*0018*/ 	.short	0x0002
        /*001a*/ 	.short	0x0064
        /*001c*/ 	.short	0x0082
	.zero		2


//--------------------- .nv.info                  --------------------------
	.section	.nv.info,"",@"SHT_CUDA_INFO"
	.align	4


	//----- nvinfo : EIATTR_REGCOUNT
	.align		4
        /*0000*/ 	.byte	0x04, 0x2f
        /*0002*/ 	.short	(.L_1 - .L_0)
	.align		4
.L_0:
        /*0004*/ 	.word	index@(_Z11firstColGPUPji)
        /*0008*/ 	.word	0x0000000e


	//----- nvinfo : EIATTR_FRAME_SIZE
	.align		4
.L_1:
        /*000c*/ 	.byte	0x04, 0x11
        /*000e*/ 	.short	(.L_3 - .L_2)
	.align		4
.L_2:
        /*0010*/ 	.word	index@(_Z11firstColGPUPji)
        /*0014*/ 	.word	0x00000000


	//----- nvinfo : EIATTR_REGCOUNT
	.align		4
.L_3:
        /*0018*/ 	.byte	0x04, 0x2f
        /*001a*/ 	.short	(.L_5 - .L_4)
	.align		4
.L_4:
        /*001c*/ 	.word	index@(_Z7colYGPUPji)
        /*0020*/ 	.word	0x0000000e


	//----- nvinfo : EIATTR_FRAME_SIZE
	.align		4
.L_5:
        /*0024*/ 	.byte	0x04, 0x11
        /*0026*/ 	.short	(.L_7 - .L_6)
	.align		4
.L_6:
        /*0028*/ 	.word	index@(_Z7colYGPUPji)
        /*002c*/ 	.word	0x00000000


	//----- nvinfo : EIATTR_REGCOUNT
	.align		4
.L_7:
        /*0030*/ 	.byte	0x04, 0x2f
        /*0032*/ 	.short	(.L_9 - .L_8)
	.align		4
.L_8:
        /*0034*/ 	.word	index@(_Z10lastEntGPUPjS_ii)
        /*0038*/ 	.word	0x0000001f


	//----- nvinfo : EIATTR_FRAME_SIZE
	.align		4
.L_9:
        /*003c*/ 	.byte	0x04, 0x11
        /*003e*/ 	.short	(.L_11 - .L_10)
	.align		4
.L_10:
        /*0040*/ 	.word	index@(_Z10lastEntGPUPjS_ii)
        /*0044*/ 	.word	0x00000000


	//----- nvinfo : EIATTR_REGCOUNT
	.align		4
.L_11:
        /*0048*/ 	.byte	0x04, 0x2f
        /*004a*/ 	.short	(.L_13 - .L_12)
	.align		4
.L_12:
        /*004c*/ 	.word	index@(_Z7colsGPUPjii)
        /*0050*/ 	.word	0x00000028


	//----- nvinfo : EIATTR_FRAME_SIZE
	.align		4
.L_13:
        /*0054*/ 	.byte	0x04, 0x11
        /*0056*/ 	.short	(.L_15 - .L_14)
	.align		4
.L_14:
        /*0058*/ 	.word	index@(_Z7colsGPUPjii)
        /*005c*/ 	.word	0x00000000


	//----- nvinfo : EIATTR_MIN_STACK_SIZE
	.align		4
.L_15:
        /*0060*/ 	.byte	0x04, 0x12
        /*0062*/ 	.short	(.L_17 - .L_16)
	.align		4
.L_16:
        /*0064*/ 	.word	index@(_Z7colsGPUPjii)
        /*0068*/ 	.word	0x00000000


	//----- nvinfo : EIATTR_MIN_STACK_SIZE
	.align		4
.L_17:
        /*006c*/ 	.byte	0x04, 0x12
        /*006e*/ 	.short	(.L_19 - .L_18)
	.align		4
.L_18:
        /*0070*/ 	.word	index@(_Z10lastEntGPUPjS_ii)
        /*0074*/ 	.word	0x00000000


	//----- nvinfo : EIATTR_MIN_STACK_SIZE
	.align		4
.L_19:
        /*0078*/ 	.byte	0x04, 0x12
        /*007a*/ 	.short	(.L_21 - .L_20)
	.align		4
.L_20:
        /*007c*/ 	.word	index@(_Z7colYGPUPji)
        /*0080*/ 	.word	0x00000000


	//----- nvinfo : EIATTR_MIN_STACK_SIZE
	.align		4
.L_21:
        /*0084*/ 	.byte	0x04, 0x12
        /*0086*/ 	.short	(.L_23 - .L_22)
	.align		4
.L_22:
        /*0088*/ 	.word	index@(_Z11firstColGPUPji)
        /*008c*/ 	.word	0x00000000
.L_23:


//--------------------- .nv.compat                --------------------------
	.section	.nv.compat,"",@"SHT_CUDA_COMPAT_INFO"
	.align	4
        /*0000*/ 	.byte	0x02, 0x09, 0x00, 0x00, 0x02, 0x02, 0x01, 0x00, 0x02, 0x05, 0x05, 0x00, 0x03, 0x07, 0x01, 0x01
        /*0010*/ 	.byte	0x02, 0x03, 0x00, 0x00, 0x02, 0x06, 0x01, 0x00, 0x04, 0x0b, 0x08, 0x00, 0x09, 0x00, 0x00, 0x00
        /*0020*/ 	.byte	0x00, 0x00, 0x00, 0x00


//--------------------- .nv.info._Z7colsGPUPjii   --------------------------
	.section	.nv.info._Z7colsGPUPjii,"",@"SHT_CUDA_INFO"
	.sectionflags	@""
	.align	4


	//----- nvinfo : EIATTR_CUDA_API_VERSION
	.align		4
        /*0000*/ 	.byte	0x04, 0x37
        /*0002*/ 	.short	(.L_25 - .L_24)
.L_24:
        /*0004*/ 	.word	0x00000082


	//----- nvinfo : EIATTR_KPARAM_INFO
	.align		4
.L_25:
        /*0008*/ 	.byte	0x04, 0x17
        /*000a*/ 	.short	(.L_27 - .L_26)
.L_26:
        /*000c*/ 	.word	0x00000000
        /*0010*/ 	.short	0x0002
        /*0012*/ 	.short	0x000c
        /*0014*/ 	.byte	0x00, 0xf0, 0x11, 0x00


	//----- nvinfo : EIATTR_KPARAM_INFO
	.align		4
.L_27:
        /*0018*/ 	.byte	0x04, 0x17
        /*001a*/ 	.short	(.L_29 - .L_28)
.L_28:
        /*001c*/ 	.word	0x00000000
        /*0020*/ 	.short	0x0001
        /*0022*/ 	.short	0x0008
        /*0024*/ 	.byte	0x00, 0xf0, 0x11, 0x00


	//----- nvinfo : EIATTR_KPARAM_INFO
	.align		4
.L_29:
        /*0028*/ 	.byte	0x04, 0x17
        /*002a*/ 	.short	(.L_31 - .L_30)
.L_30:
        /*002c*/ 	.word	0x00000000
        /*0030*/ 	.short	0x0000
        /*0032*/ 	.short	0x0000
        /*0034*/ 	.byte	0x00, 0xf5, 0x21, 0x00


	//----- nvinfo : EIATTR_SPARSE_MMA_MASK
	.align		4
.L_31:
        /*0038*/ 	.byte	0x03, 0x50
        /*003a*/ 	.short	0x0000


	//----- nvinfo : EIATTR_MAXREG_COUNT
	.align		4
        /*003c*/ 	.byte	0x03, 0x1b
        /*003e*/ 	.short	0x00ff


	//----- nvinfo : EIATTR_NUM_BARRIERS
	.align		4
        /*0040*/ 	.byte	0x02, 0x4c
        /*0042*/ 	.byte	0x01
	.zero		1


	//----- nvinfo : EIATTR_MERCURY_ISA_VERSION
	.align		4
        /*0044*/ 	.byte	0x03, 0x5f
        /*0046*/ 	.short	0x0101


	//----- nvinfo : EIATTR_VRC_CTA_INIT_COUNT
	.align		4
        /*0048*/ 	.byte	0x02, 0x4a
	.zero		1
	.zero		1


	//----- nvinfo : EIATTR_EXIT_INSTR_OFFSETS
	.align		4
        /*004c*/ 	.byte	0x04, 0x1c
        /*004e*/ 	.short	(.L_33 - .L_32)


	//   ....[0]....
.L_32:
        /*0050*/ 	.word	0x000005d0


	//   ....[1]....
        /*0054*/ 	.word	0x000019e0


	//----- nvinfo : EIATTR_CBANK_PARAM_SIZE
	.align		4
.L_33:
        /*0058*/ 	.byte	0x03, 0x19
        /*005a*/ 	.short	0x0010


	//----- nvinfo : EIATTR_PARAM_CBANK
	.align		4
        /*005c*/ 	.byte	0x04, 0x0a
        /*005e*/ 	.short	(.L_35 - .L_34)
	.align		4
.L_34:
        /*0060*/ 	.word	index@(.nv.constant0._Z7colsGPUPjii)
        /*0064*/ 	.short	0x0380
        /*0066*/ 	.short	0x0010


	//----- nvinfo : EIATTR_SW_WAR
	.align		4
.L_35:
        /*0068*/ 	.byte	0x04, 0x36
        /*006a*/ 	.short	(.L_37 - .L_36)
.L_36:
        /*006c*/ 	.word	0x00000008
.L_37:


//--------------------- .nv.info._Z10lastEntGPUPjS_ii --------------------------
	.section	.nv.info._Z10lastEntGPUPjS_ii,"",@"SHT_CUDA_INFO"
	.sectionflags	@""
	.align	4


	//----- nvinfo : EIATTR_CUDA_API_VERSION
	.align		4
        /*0000*/ 	.byte	0x04, 0x37
        /*0002*/ 	.short	(.L_39 - .L_38)
.L_38:
        /*0004*/ 	.word	0x00000082


	//----- nvinfo : EIATTR_KPARAM_INFO
	.align		4
.L_39:
        /*0008*/ 	.byte	0x04, 0x17
        /*000a*/ 	.short	(.L_41 - .L_40)
.L_40:
        /*000c*/ 	.word	0x00000000
        /*0010*/ 	.short	0x0003
        /*0012*/ 	.short	0x0014
        /*0014*/ 	.byte	0x00, 0xf0, 0x11, 0x00


	//----- nvinfo : EIATTR_KPARAM_INFO
	.align		4
.L_41:
        /*0018*/ 	.byte	0x04, 0x17
        /*001a*/ 	.short	(.L_43 - .L_42)
.L_42:
        /*001c*/ 	.word	0x00000000
        /*0020*/ 	.short	0x0002
        /*0022*/ 	.short	0x0010
        /*0024*/ 	.byte	0x00, 0xf0, 0x11, 0x00


	//----- nvinfo : EIATTR_KPARAM_INFO
	.align		4
.L_43:
        /*0028*/ 	.byte	0x04, 0x17
        /*002a*/ 	.short	(.L_45 - .L_44)
.L_44:
        /*002c*/ 	.word	0x00000000
        /*0030*/ 	.short	0x0001
        /*0032*/ 	.short	0x0008
        /*0034*/ 	.byte	0x00, 0xf5, 0x21, 0x00


	//----- nvinfo : EIATTR_KPARAM_INFO
	.align		4
.L_45:
        /*0038*/ 	.byte	0x04, 0x17
        /*003a*/ 	.short	(.L_47 - .L_46)
.L_46:
        /*003c*/ 	.word	0x00000000
        /*0040*/ 	.short	0x0000
        /*0042*/ 	.short	0x0000
        /*0044*/ 	.byte	0x00, 0xf5, 0x21, 0x00


	//----- nvinfo : EIATTR_SPARSE_MMA_MASK
	.align		4
.L_47:
        /*0048*/ 	.byte	0x03, 0x50
        /*004a*/ 	.short	0x0000


	//----- nvinfo : EIATTR_MAXREG_COUNT
	.align		4
        /*004c*/ 	.byte	0x03, 0x1b
        /*004e*/ 	.short	0x00ff


	//----- nvinfo : EIATTR_NUM_BARRIERS
	.align		4
        /*0050*/ 	.byte	0x02, 0x4c
        /*0052*/ 	.byte	0x01
	.zero		1


	//----- nvinfo : EIATTR_MERCURY_ISA_VERSION
	.align		4
        /*0054*/ 	.byte	0x03, 0x5f
        /*0056*/ 	.short	0x0101


	//----- nvinfo : EIATTR_VRC_CTA_INIT_COUNT
	.align		4
        /*0058*/ 	.byte	0x02, 0x4a
	.zero		1
	.zero		1


	//----- nvinfo : EIATTR_EXIT_INSTR_OFFSETS
	.align		4
        /*005c*/ 	.byte	0x04, 0x1c
        /*005e*/ 	.short	(.L_49 - .L_48)


	//   ....[0]....
.L_48:
        /*0060*/ 	.word	0x00000330


	//   ....[1]....
        /*0064*/ 	.word	0x000034c0


	//----- nvinfo : EIATTR_CRS_STACK_SIZE
	.align		4
.L_49:
        /*0068*/ 	.byte	0x04, 0x1e
        /*006a*/ 	.short	(.L_51 - .L_50)
.L_50:
        /*006c*/ 	.word	0x00000000


	//----- nvinfo : EIATTR_CBANK_PARAM_SIZE
	.align		4
.L_51:
        /*0070*/ 	.byte	0x03, 0x19
        /*0072*/ 	.short	0x0018


	//----- nvinfo : EIATTR_PARAM_CBANK
	.align		4
        /*0074*/ 	.byte	0x04, 0x0a
        /*0076*/ 	.short	(.L_53 - .L_52)
	.align		4
.L_52:
        /*0078*/ 	.word	index@(.nv.constant0._Z10lastEntGPUPjS_ii)
        /*007c*/ 	.short	0x0380
        /*007e*/ 	.short	0x0018


	//----- nvinfo : EIATTR_SW_WAR
	.align		4
.L_53:
        /*0080*/ 	.byte	0x04, 0x36
        /*0082*/ 	.short	(.L_55 - .L_54)
.L_54:
        /*0084*/ 	.word	0x00000008
.L_55:


//--------------------- .nv.info._Z7colYGPUPji    --------------------------
	.section	.nv.info._Z7colYGPUPji,"",@"SHT_CUDA_INFO"
	.sectionflags	@""
	.align	4


	//----- nvinfo : EIATTR_CUDA_API_VERSION
	.align		4
        /*0000*/ 	.byte	0x04, 0x37
        /*0002*/ 	.short	(.L_57 - .L_56)
.L_56:
        /*0004*/ 	.word	0x00000082


	//----- nvinfo : EIATTR_KPARAM_INFO
	.align		4
.L_57:
        /*0008*/ 	.byte	0x04, 0x17
        /*000a*/ 	.short	(.L_59 - .L_58)
.L_58:
        /*000c*/ 	.word	0x00000000
        /*0010*/ 	.short	0x0001
        /*0012*/ 	.short	0x0008
        /*0014*/ 	.byte	0x00, 0xf0, 0x11, 0x00


	//----- nvinfo : EIATTR_KPARAM_INFO
	.align		4
.L_59:
        /*0018*/ 	.byte	0x04, 0x17
        /*001a*/ 	.short	(.L_61 - .L_60)
.L_60:
        /*001c*/ 	.word	0x00000000
        /*0020*/ 	.short	0x0000
        /*0022*/ 	.short	0x0000
        /*0024*/ 	.byte	0x00, 0xf5, 0x21, 0x00


	//----- nvinfo : EIATTR_SPARSE_MMA_MASK
	.align		4
.L_61:
        /*0028*/ 	.byte	0x03, 0x50
        /*002a*/ 	.short	0x0000


	//----- nvinfo : EIATTR_MAXREG_COUNT
	.align		4
        /*002c*/ 	.byte	0x03, 0x1b
        /*002e*/ 	.short	0x00ff


	//----- nvinfo : EIATTR_NUM_BARRIERS
	.align		4
        /*0030*/ 	.byte	0x02, 0x4c
        /*0032*/ 	.byte	0x01
	.zero		1


	//----- nvinfo : EIATTR_MERCURY_ISA_VERSION
	.align		4
        /*0034*/ 	.byte	0x03, 0x5f
        /*0036*/ 	.short	0x0101


	//----- nvinfo : EIATTR_VRC_CTA_INIT_COUNT
	.align		4
        /*0038*/ 	.byte	0x02, 0x4a
	.zero		1
	.zero		1


	//----- nvinfo : EIATTR_EXIT_INSTR_OFFSETS
	.align		4
        /*003c*/ 	.byte	0x04, 0x1c
        /*003e*/ 	.short	(.L_63 - .L_62)


	//   ....[0]....
.L_62:
        /*0040*/ 	.word	0x00000650


	//----- nvinfo : EIATTR_CBANK_PARAM_SIZE
	.align		4
.L_63:
        /*0044*/ 	.byte	0x03, 0x19
        /*0046*/ 	.short	0x000c


	//----- nvinfo : EIATTR_PARAM_CBANK
	.align		4
        /*0048*/ 	.byte	0x04, 0x0a
        /*004a*/ 	.short	(.L_65 - .L_64)
	.align		4
.L_64:
        /*004c*/ 	.word	index@(.nv.constant0._Z7colYGPUPji)
        /*0050*/ 	.short	0x0380
        /*0052*/ 	.short	0x000c


	//----- nvinfo : EIATTR_SW_WAR
	.align		4
.L_65:
        /*0054*/ 	.byte	0x04, 0x36
        /*0056*/ 	.short	(.L_67 - .L_66)
.L_66:
        /*0058*/ 	.word	0x00000008
.L_67:


//--------------------- .nv.info._Z11firstColGPUPji --------------------------
	.section	.nv.info._Z11firstColGPUPji,"",@"SHT_CUDA_INFO"
	.sectionflags	@""
	.align	4


	//----- nvinfo : EIATTR_CUDA_API_VERSION
	.align		4
        /*0000*/ 	.byte	0x04, 0x37
        /*0002*/ 	.short	(.L_69 - .L_68)
.L_68:
        /*0004*/ 	.word	0x00000082


	//----- nvinfo : EIATTR_KPARAM_INFO
	.align		4
.L_69:
        /*0008*/ 	.byte	0x04, 0x17
        /*000a*/ 	.short	(.L_71 - .L_70)
.L_70:
        /*000c*/ 	.word	0x00000000
        /*0010*/ 	.short	0x0001
        /*0012*/ 	.short	0x0008
        /*0014*/ 	.byte	0x00, 0xf0, 0x11, 0x00


	//----- nvinfo : EIATTR_KPARAM_INFO
	.align		4
.L_71:
        /*0018*/ 	.byte	0x04, 0x17
        /*001a*/ 	.short	(.L_73 - .L_72)
.L_72:
        /*001c*/ 	.word	0x00000000
        /*0020*/ 	.short	0x0000
        /*0022*/ 	.short	0x0000
        /*0024*/ 	.byte	0x00, 0xf5, 0x21, 0x00


	//----- nvinfo : EIATTR_SPARSE_MMA_MASK
	.align		4
.L_73:
        /*0028*/ 	.byte	0x03, 0x50
        /*002a*/ 	.short	0x0000


	//----- nvinfo : EIATTR_MAXREG_COUNT
	.align		4
        /*002c*/ 	.byte	0x03, 0x1b
        /*002e*/ 	.short	0x00ff


	//----- nvinfo : EIATTR_NUM_BARRIERS
	.align		4
        /*0030*/ 	.byte	0x02, 0x4c
        /*0032*/ 	.byte	0x01
	.zero		1


	//----- nvinfo : EIATTR_MERCURY_ISA_VERSION
	.align		4
        /*0034*/ 	.byte	0x03, 0x5f
        /*0036*/ 	.short	0x0101


	//----- nvinfo : EIATTR_VRC_CTA_INIT_COUNT
	.align		4
        /*0038*/ 	.byte	0x02, 0x4a
	.zero		1
	.zero		1


	//----- nvinfo : EIATTR_EXIT_INSTR_OFFSETS
	.align		4
        /*003c*/ 	.byte	0x04, 0x1c
        /*003e*/ 	.short	(.L_75 - .L_74)


	//   ....[0]....
.L_74:
        /*0040*/ 	.word	0x000000e0


	//   ....[1]....
        /*0044*/ 	.word	0x00000610


	//----- nvinfo : EIATTR_CBANK_PARAM_SIZE
	.align		4
.L_75:
        /*0048*/ 	.byte	0x03, 0x19
        /*004a*/ 	.short	0x000c


	//----- nvinfo : EIATTR_PARAM_CBANK
	.align		4
        /*004c*/ 	.byte	0x04, 0x0a
        /*004e*/ 	.short	(.L_77 - .L_76)
	.align		4
.L_76:
        /*0050*/ 	.word	index@(.nv.constant0._Z11firstColGPUPji)
        /*0054*/ 	.short	0x0380
        /*0056*/ 	.short	0x000c


	//----- nvinfo : EIATTR_SW_WAR
	.align		4
.L_77:
        /*0058*/ 	.byte	0x04, 0x36
        /*005a*/ 	.short	(.L_79 - .L_78)
.L_78:
        /*005c*/ 	.word	0x00000008
.L_79:


//--------------------- .nv.callgraph             --------------------------
	.section	.nv.callgraph,"",@"SHT_CUDA_CALLGRAPH"
	.align	4
	.sectionentsize	8
	.align		4
        /*0000*/ 	.word	0x00000000
	.align		4
        /*0004*/ 	.word	0xffffffff
	.align		4
        /*0008*/ 	.word	0x00000000
	.align		4
        /*000c*/ 	.word	0xfffffffe
	.align		4
        /*0010*/ 	.word	0x00000000
	.align		4
        /*0014*/ 	.word	0xfffffffd
	.align		4
        /*0018*/ 	.word	0x00000000
	.align		4
        /*001c*/ 	.word	0xfffffffc


//--------------------- .text._Z7colsGPUPjii      --------------------------
	.section	.text._Z7colsGPUPjii,"ax",@progbits
	.align	128
        .global         _Z7colsGPUPjii
        .type           _Z7colsGPUPjii,@function
        .size           _Z7colsGPUPjii,(.L_x_22 - _Z7colsGPUPjii)
        .other          _Z7colsGPUPjii,@"STO_CUDA_ENTRY STV_DEFAULT"
_Z7colsGPUPjii:
.text._Z7colsGPUPjii:
[----:B------:R-:W-:Y:S08]  /*0000*/  LDC R1, c[0x0][0x37c] ;  /* 0x0000df00ff017b82 */ /* 0x000ff00000000800 */
[----:B------:R-:W0:Y:S01]  /*0010*/  LDC R5, c[0x0][0x38c] ;  /* 0x0000e300ff057b82 */ /* 0x000e220000000800 */
[----:B------:R-:W1:Y:S01]  /*0020*/  S2R R0, SR_CTAID.X ;  /* 0x0000000000007919 */ /* 0x000e620000002500 */
[----:B------:R-:W2:Y:S01]  /*0030*/  LDCU UR4, c[0x0][0x370] ;  /* 0x00006e00ff0477ac */ /* 0x000ea20008000800 */
[----:B------:R-:W3:Y:S01]  /*0040*/  S2R R3, SR_TID.X ;  /* 0x0000000000037919 */ /* 0x000ee20000002100 */
[----:B------:R-:W4:Y:S01]  /*0050*/  LDCU.64 UR8, c[0x0][0x358] ;  /* 0x00006b00ff0877ac */ /* 0x000f220008000a00 */
[----:B--2---:R-:W-:Y:S01]  /*0060*/  UIADD3 UR4, UPT, UPT, UR4, -0x1, URZ ;  /* 0xffffffff04047890 */ /* 0x004fe2000fffe0ff */
[----:B0-----:R-:W-:-:S02]  /*0070*/  SHF.R.S32.HI R2, RZ, 0x1f, R5 ;  /* 0x0000001fff027819 */ /* 0x001fc40000011405 */
[----:B------:R-:W-:Y:S02]  /*0080*/  LOP3.LUT P0, RZ, R5, 0x7, RZ, 0xc0, !PT ;  /* 0x0000000705ff7812 */ /* 0x000fe4000780c0ff */
[----:B------:R-:W-:-:S04]  /*0090*/  LEA.HI R2, R2, R5, RZ, 0x3 ;  /* 0x0000000502027211 */ /* 0x000fc800078f18ff */
[----:B------:R-:W-:Y:S02]  /*00a0*/  LOP3.LUT R2, R2, 0xfffffff8, RZ, 0xc0, !PT ;  /* 0xfffffff802027812 */ /* 0x000fe400078ec0ff */
[C---:B-1----:R-:W-:Y:S02]  /*00b0*/  ISETP.NE.AND P2, PT, R0.reuse, RZ, PT ;  /* 0x000000ff0000720c */ /* 0x042fe40003f45270 */
[----:B------:R-:W-:Y:S01]  /*00c0*/  ISETP.NE.AND P1, PT, R0, UR4, PT ;  /* 0x0000000400007c0c */ /* 0x000fe2000bf25270 */
[----:B------:R-:W-:Y:S01]  /*00d0*/  IMAD.IADD R2, R5, 0x1, -R2 ;  /* 0x0000000105027824 */ /* 0x000fe200078e0a02 */
[----:B------:R-:W-:-:S04]  /*00e0*/  SEL R5, RZ, 0x1, P2 ;  /* 0x00000001ff057807 */ /* 0x000fc80001000000 */
[----:B------:R-:W-:-:S04]  /*00f0*/  SEL R2, R2, 0x8, P0 ;  /* 0x0000000802027807 */ /* 0x000fc80000000000 */
[----:B------:R-:W-:-:S04]  /*0100*/  SEL R2, R2, 0x8, !P1 ;  /* 0x0000000802027807 */ /* 0x000fc80004800000 */
[----:B------:R-:W-:-:S13]  /*0110*/  ISETP.GT.AND P0, PT, R2, R5, PT ;  /* 0x000000050200720c */ /* 0x000fda0003f04270 */
[----:B---34-:R-:W-:Y:S05]  /*0120*/  @!P0 BRA `(.L_x_0) ;  /* 0x00000004001c8947 */ /* 0x018fea0003800000 */
[----:B------:R-:W0:Y:S01]  /*0130*/  S2UR UR6, SR_CgaCtaId ;  /* 0x00000000000679c3 */ /* 0x000e220000008800 */
[----:B------:R-:W-:Y:S01]  /*0140*/  ISETP.GE.AND P0, PT, R5, R2, PT ;  /* 0x000000020500720c */ /* 0x000fe20003f06270 */
[----:B------:R-:W-:Y:S01]  /*0150*/  UMOV UR5, 0x400 ;  /* 0x0000040000057882 */ /* 0x000fe20000000000 */
[----:B------:R-:W1:Y:S01]  /*0160*/  LDCU UR7, c[0x0][0x388] ;  /* 0x00007100ff0777ac */ /* 0x000e620008000800 */
[----:B------:R-:W-:Y:S01]  /*0170*/  VIADD R4, R3, 0xffffff00 ;  /* 0xffffff0003047836 */ /* 0x000fe20000000000 */
[----:B------:R-:W-:-:S03]  /*0180*/  MOV R11, R5 ;  /* 0x00000005000b7202 */ /* 0x000fc60000000f00 */
[----:B------:R-:W2:Y:S01]  /*0190*/  LDC.64 R6, c[0x0][0x380] ;  /* 0x0000e000ff067b82 */ /* 0x000ea20000000a00 */
[----:B0-----:R-:W-:-:S06]  /*01a0*/  ULEA UR5, UR6, UR5, 0x18 ;  /* 0x0000000506057291 */ /* 0x001fcc000f8ec0ff */
[----:B------:R-:W-:Y:S01]  /*01b0*/  LEA R10, R3, UR5, 0x2 ;  /* 0x00000005030a7c11 */ /* 0x000fe2000f8e10ff */
[----:B-1----:R-:W-:Y:S06]  /*01c0*/  @P0 BRA `(.L_x_1) ;  /* 0x0000000000d00947 */ /* 0x002fec0003800000 */
[----:B------:R-:W-:Y:S01]  /*01d0*/  IMAD.IADD R8, R2, 0x1, -R11 ;  /* 0x0000000102087824 */ /* 0x000fe200078e0a0b */
[----:B------:R-:W-:-:S04]  /*01e0*/  PLOP3.LUT P0, PT, PT, PT, PT, 0x80, 0x8 ;  /* 0x000000000008781c */ /* 0x000fc80003f0f070 */
[----:B------:R-:W-:-:S13]  /*01f0*/  ISETP.GT.AND P1, PT, R8, 0x3, PT ;  /* 0x000000030800780c */ /* 0x000fda0003f24270 */
[----:B------:R-:W-:Y:S05]  /*0200*/  @!P1 BRA `(.L_x_2) ;  /* 0x0000000000709947 */ /* 0x000fea0003800000 */
[----:B------:R-:W0:Y:S01]  /*0210*/  LDC.64 R8, c[0x0][0x380] ;  /* 0x0000e000ff087b82 */ /* 0x000e220000000a00 */
[----:B------:R-:W-:Y:S01]  /*0220*/  PLOP3.LUT P0, PT, PT, PT, PT, 0x8, 0x80 ;  /* 0x000000000080781c */ /* 0x000fe20003f0e170 */
[----:B------:R-:W-:Y:S01]  /*0230*/  VIADD R20, R2, 0xfffffffd ;  /* 0xfffffffd02147836 */ /* 0x000fe20000000000 */
[----:B------:R-:W1:Y:S11]  /*0240*/  LDCU UR5, c[0x0][0x388] ;  /* 0x00007100ff0577ac */ /* 0x000e760008000800 */
.L_x_3:
[----:B------:R-:W-:-:S04]  /*0250*/  LEA R13, R0, R11, 0x3 ;  /* 0x0000000b000d7211 */ /* 0x000fc800078e18ff */
[C---:B------:R-:W-:Y:S01]  /*0260*/  IADD3 R19, PT, PT, R13.reuse, 0x3, RZ ;  /* 0x000000030d137810 */ /* 0x040fe20007ffe0ff */
[C---:B------:R-:W-:Y:S02]  /*0270*/  VIADD R15, R13.reuse, 0x1 ;  /* 0x000000010d0f7836 */ /* 0x040fe40000000000 */
[C---:B------:R-:W-:Y:S02]  /*0280*/  VIADD R17, R13.reuse, 0x2 ;  /* 0x000000020d117836 */ /* 0x040fe40000000000 */
[--C-:B-1----:R-:W-:Y:S02]  /*0290*/  IMAD R13, R13, UR5, R4.reuse ;  /* 0x000000050d0d7c24 */ /* 0x102fe4000f8e0204 */
[--C-:B------:R-:W-:Y:S02]  /*02a0*/  IMAD R15, R15, UR5, R4.reuse ;  /* 0x000000050f0f7c24 */ /* 0x100fe4000f8e0204 */
[--C-:B------:R-:W-:Y:S02]  /*02b0*/  IMAD R17, R17, UR5, R4.reuse ;  /* 0x0000000511117c24 */ /* 0x100fe4000f8e0204 */
[----:B------:R-:W-:-:S02]  /*02c0*/  IMAD R19, R19, UR5, R4 ;  /* 0x0000000513137c24 */ /* 0x000fc4000f8e0204 */
[----:B0--3--:R-:W-:-:S04]  /*02d0*/  IMAD.WIDE.U32 R12, R13, 0x4, R8 ;  /* 0x000000040d0c7825 */ /* 0x009fc800078e0008 */
[--C-:B------:R-:W-:Y:S02]  /*02e0*/  IMAD.WIDE.U32 R14, R15, 0x4, R8.reuse ;  /* 0x000000040f0e7825 */ /* 0x100fe400078e0008 */
[----:B------:R-:W3:Y:S02]  /*02f0*/  LDG.E R12, desc[UR8][R12.64] ;  /* 0x000000080c0c7981 */ /* 0x000ee4000c1e1900 */
[--C-:B------:R-:W-:Y:S02]  /*0300*/  IMAD.WIDE.U32 R16, R17, 0x4, R8.reuse ;  /* 0x0000000411107825 */ /* 0x100fe400078e0008 */
[----:B------:R-:W4:Y:S02]  /*0310*/  LDG.E R14, desc[UR8][R14.64] ;  /* 0x000000080e0e7981 */ /* 0x000f24000c1e1900 */
[----:B------:R-:W-:Y:S02]  /*0320*/  IMAD.WIDE.U32 R18, R19, 0x4, R8 ;  /* 0x0000000413127825 */ /* 0x000fe400078e0008 */
[----:B------:R-:W5:Y:S04]  /*0330*/  LDG.E R16, desc[UR8][R16.64] ;  /* 0x0000000810107981 */ /* 0x000f68000c1e1900 */
[----:B------:R-:W2:Y:S01]  /*0340*/  LDG.E R18, desc[UR8][R18.64] ;  /* 0x0000000812127981 */ /* 0x000ea2000c1e1900 */
[----:B------:R-:W-:-:S02]  /*0350*/  IMAD R21, R11, 0x800, R10 ;  /* 0x000008000b157824 */ /* 0x000fc400078e020a */
[----:B------:R-:W-:-:S05]  /*0360*/  VIADD R11, R11, 0x4 ;  /* 0x000000040b0b7836 */ /* 0x000fca0000000000 */
[----:B------:R-:W-:Y:S01]  /*0370*/  ISETP.GE.AND P1, PT, R11, R20, PT ;  /* 0x000000140b00720c */ /* 0x000fe20003f26270 */
[----:B---3--:R3:W-:Y:S04]  /*0380*/  STS [R21], R12 ;  /* 0x0000000c15007388 */ /* 0x0087e80000000800 */
[----:B----4-:R3:W-:Y:S04]  /*0390*/  STS [R21+0x800], R14 ;  /* 0x0008000e15007388 */ /* 0x0107e80000000800 */
[----:B-----5:R3:W-:Y:S04]  /*03a0*/  STS [R21+0x1000], R16 ;  /* 0x0010001015007388 */ /* 0x0207e80000000800 */
[----:B--2---:R3:W-:Y:S01]  /*03b0*/  STS [R21+0x1800], R18 ;  /* 0x0018001215007388 */ /* 0x0047e20000000800 */
[----:B------:R-:W-:Y:S05]  /*03c0*/  @!P1 BRA `(.L_x_3) ;  /* 0xfffffffc00a09947 */ /* 0x000fea000383ffff */
.L_x_2:
[----:B------:R-:W-:-:S04]  /*03d0*/  IADD3 R8, PT, PT, R2, -R11, RZ ;  /* 0x8000000b02087210 */ /* 0x000fc80007ffe0ff */
[----:B------:R-:W-:-:S13]  /*03e0*/  ISETP.GT.AND P1, PT, R8, 0x1, PT ;  /* 0x000000010800780c */ /* 0x000fda0003f24270 */
[----:B------:R-:W-:Y:S05]  /*03f0*/  @!P1 BRA `(.L_x_4) ;  /* 0x00000000003c9947 */ /* 0x000fea0003800000 */
[----:B---3--:R-:W0:Y:S01]  /*0400*/  LDC.64 R12, c[0x0][0x380] ;  /* 0x0000e000ff0c7b82 */ /* 0x008e220000000a00 */
[----:B------:R-:W1:Y:S01]  /*0410*/  LDCU UR5, c[0x0][0x388] ;  /* 0x00007100ff0577ac */ /* 0x000e620008000800 */
[----:B------:R-:W-:-:S04]  /*0420*/  IMAD R9, R0, 0x8, R11 ;  /* 0x0000000800097824 */ /* 0x000fc800078e020b */
[C---:B------:R-:W-:Y:S02]  /*0430*/  VIADD R15, R9.reuse, 0x1 ;  /* 0x00000001090f7836 */ /* 0x040fe40000000000 */
[--C-:B-1----:R-:W-:Y:S02]  /*0440*/  IMAD R9, R9, UR5, R4.reuse ;  /* 0x0000000509097c24 */ /* 0x102fe4000f8e0204 */
[----:B------:R-:W-:Y:S02]  /*0450*/  IMAD R15, R15, UR5, R4 ;  /* 0x000000050f0f7c24 */ /* 0x000fe4000f8e0204 */
[----:B0-----:R-:W-:-:S04]  /*0460*/  IMAD.WIDE.U32 R8, R9, 0x4, R12 ;  /* 0x0000000409087825 */ /* 0x001fc800078e000c */
[----:B------:R-:W-:Y:S02]  /*0470*/  IMAD.WIDE.U32 R12, R15, 0x4, R12 ;  /* 0x000000040f0c7825 */ /* 0x000fe400078e000c */
[----:B------:R-:W3:Y:S04]  /*0480*/  LDG.E R8, desc[UR8][R8.64] ;  /* 0x0000000808087981 */ /* 0x000ee8000c1e1900 */
[----:B------:R-:W4:Y:S01]  /*0490*/  LDG.E R12, desc[UR8][R12.64] ;  /* 0x000000080c0c7981 */ /* 0x000f22000c1e1900 */
[C---:B------:R-:W-:Y:S01]  /*04a0*/  LEA R15, R11.reuse, R10, 0xb ;  /* 0x0000000a0b0f7211 */ /* 0x040fe200078e58ff */
[----:B------:R-:W-:Y:S01]  /*04b0*/  VIADD R11, R11, 0x2 ;  /* 0x000000020b0b7836 */ /* 0x000fe20000000000 */
[----:B------:R-:W-:-:S03]  /*04c0*/  PLOP3.LUT P0, PT, PT, PT, PT, 0x8, 0x80 ;  /* 0x000000000080781c */ /* 0x000fc60003f0e170 */
[----:B---3--:R0:W-:Y:S04]  /*04d0*/  STS [R15], R8 ;  /* 0x000000080f007388 */ /* 0x0081e80000000800 */
[----:B----4-:R0:W-:Y:S06]  /*04e0*/  STS [R15+0x800], R12 ;  /* 0x0008000c0f007388 */ /* 0x0101ec0000000800 */
.L_x_4:
[----:B------:R-:W-:-:S13]  /*04f0*/  ISETP.NE.OR P0, PT, R11, R2, P0 ;  /* 0x000000020b00720c */ /* 0x000fda0000705670 */
[----:B------:R-:W-:Y:S05]  /*0500*/  @!P0 BRA `(.L_x_0) ;  /* 0x0000000000248947 */ /* 0x000fea0003800000 */
.L_x_1:
[----:B------:R-:W-:-:S05]  /*0510*/  LEA R9, R0, R11, 0x3 ;  /* 0x0000000b00097211 */ /* 0x000fca00078e18ff */
[----:B------:R-:W-:-:S04]  /*0520*/  IMAD R9, R9, UR7, R4 ;  /* 0x0000000709097c24 */ /* 0x000fc8000f8e0204 */
[----:B012---:R-:W-:-:S06]  /*0530*/  IMAD.WIDE.U32 R8, R9, 0x4, R6 ;  /* 0x0000000409087825 */ /* 0x007fcc00078e0006 */
[----:B------:R-:W2:Y:S01]  /*0540*/  LDG.E R8, desc[UR8][R8.64] ;  /* 0x0000000808087981 */ /* 0x000ea2000c1e1900 */
[C---:B------:R-:W-:Y:S01]  /*0550*/  IMAD R13, R11.reuse, 0x800, R10 ;  /* 0x000008000b0d7824 */ /* 0x040fe200078e020a */
[----:B------:R-:W-:-:S04]  /*0560*/  IADD3 R11, PT, PT, R11, 0x1, RZ ;  /* 0x000000010b0b7810 */ /* 0x000fc80007ffe0ff */
[----:B------:R-:W-:Y:S01]  /*0570*/  ISETP.NE.AND P0, PT, R11, R2, PT ;  /* 0x000000020b00720c */ /* 0x000fe20003f05270 */
[----:B--2---:R1:W-:-:S12]  /*0580*/  STS [R13], R8 ;  /* 0x000000080d007388 */ /* 0x0043d80000000800 */
[----:B------:R-:W-:Y:S05]  /*0590*/  @P0 BRA `(.L_x_1) ;  /* 0xfffffffc00dc0947 */ /* 0x000fea000383ffff */
.L_x_0:
[----:B------:R-:W4:Y:S08]  /*05a0*/  LDC R10, c[0x0][0x388] ;  /* 0x0000e200ff0a7b82 */ /* 0x000f300000000800 */
[----:B------:R-:W-:Y:S01]  /*05b0*/  BAR.SYNC.DEFER_BLOCKING 0x0 ;  /* 0x0000000000007b1d */ /* 0x000fe20000010000 */
[----:B----4-:R-:W-:-:S13]  /*05c0*/  ISETP.GE.AND P0, PT, R10, 0x200, PT ;  /* 0x000002000a00780c */ /* 0x010fda0003f06270 */
[----:B------:R-:W-:Y:S05]  /*05d0*/  @!P0 EXIT ;  /* 0x000000000000894d */ /* 0x000fea0003800000 */
[----:B--2---:R-:W2:Y:S01]  /*05e0*/  S2R R7, SR_CgaCtaId ;  /* 0x0000000000077919 */ /* 0x004ea20000008800 */
[----:B------:R-:W-:Y:S01]  /*05f0*/  MOV R4, 0x400 ;  /* 0x0000040000047802 */ /* 0x000fe20000000f00 */
[----:B01----:R-:W-:Y:S01]  /*0600*/  IMAD.SHL.U32 R8, R3, 0x4, RZ ;  /* 0x0000000403087824 */ /* 0x003fe200078e00ff */
[----:B------:R-:W-:Y:S01]  /*0610*/  LOP3.LUT P1, RZ, R0, R3, RZ, 0xfc, !PT ;  /* 0x0000000300ff7212 */ /* 0x000fe2000782fcff */
[----:B---3--:R-:W-:Y:S01]  /*0620*/  IMAD.IADD R12, R2, 0x1, -R5 ;  /* 0x00000001020c7824 */ /* 0x008fe200078e0a05 */
[----:B------:R-:W-:-:S04]  /*0630*/  MOV R14, 0x4 ;  /* 0x00000004000e7802 */ /* 0x000fc80000000f00 */
[----:B------:R-:W-:Y:S02]  /*0640*/  LOP3.LUT R12, R12, 0x3, RZ, 0xc0, !PT ;  /* 0x000000030c0c7812 */ /* 0x000fe400078ec0ff */
[----:B------:R-:W-:Y:S02]  /*0650*/  SEL R14, R14, 0x3, !P2 ;  /* 0x000000030e0e7807 */ /* 0x000fe40005000000 */
[----:B--2---:R-:W-:Y:S02]  /*0660*/  LEA R6, R7, R4, 0x18 ;  /* 0x0000000407067211 */ /* 0x004fe400078ec0ff */
[----:B------:R-:W-:Y:S02]  /*0670*/  SHF.R.U32.HI R7, RZ, 0x5, R3 ;  /* 0x00000005ff077819 */ /* 0x000fe40000011603 */
[C---:B------:R-:W-:Y:S01]  /*0680*/  IADD3 R11, PT, PT, R6.reuse, 0x800, RZ ;  /* 0x00000800060b7810 */ /* 0x040fe20007ffe0ff */
[C---:B------:R-:W-:Y:S01]  /*0690*/  VIADD R13, R6.reuse, 0x1000 ;  /* 0x00001000060d7836 */ /* 0x040fe20000000000 */
[----:B------:R-:W-:Y:S01]  /*06a0*/  @P2 IADD3 R13, PT, PT, R6, 0x800, RZ ;  /* 0x00000800060d2810 */ /* 0x000fe20007ffe0ff */
[----:B------:R-:W-:Y:S01]  /*06b0*/  @P2 IMAD.MOV R11, RZ, RZ, R6 ;  /* 0x000000ffff0b2224 */ /* 0x000fe200078e0206 */
[----:B------:R-:W-:-:S02]  /*06c0*/  LEA R9, R7, R6, 0xb ;  /* 0x0000000607097211 */ /* 0x000fc400078e58ff */
[----:B------:R-:W-:Y:S02]  /*06d0*/  ISETP.GE.AND P0, PT, R7, R2, PT ;  /* 0x000000020700720c */ /* 0x000fe40003f06270 */
[C---:B------:R-:W-:Y:S02]  /*06e0*/  LOP3.LUT R4, R8.reuse, 0x7c, RZ, 0xc0, !PT ;  /* 0x0000007c08047812 */ /* 0x040fe400078ec0ff */
[C---:B------:R-:W-:Y:S02]  /*06f0*/  IADD3 R6, PT, PT, R8.reuse, 0x1000, R6 ;  /* 0x0000100008067810 */ /* 0x040fe40007ffe006 */
[C---:B------:R-:W-:Y:S01]  /*0700*/  IADD3 R7, PT, PT, R8.reuse, R11, RZ ;  /* 0x0000000b08077210 */ /* 0x040fe20007ffe0ff */
[----:B------:R-:W-:Y:S02]  /*0710*/  IMAD.IADD R8, R8, 0x1, R13 ;  /* 0x0000000108087824 */ /* 0x000fe400078e020d */
[----:B------:R-:W-:Y:S01]  /*0720*/  HFMA2 R13, -RZ, RZ, 0, 1.1920928955078125e-07 ;  /* 0x00000002ff0d7431 */ /* 0x000fe200000001ff */
[----:B------:R-:W-:Y:S01]  /*0730*/  ISETP.EQ.AND P0, PT, R0, UR4, P0 ;  /* 0x0000000400007c0c */ /* 0x000fe20008702270 */
[----:B------:R-:W-:Y:S01]  /*0740*/  IMAD.IADD R4, R4, 0x1, R9 ;  /* 0x0000000104047824 */ /* 0x000fe200078e0209 */
[----:B------:R-:W-:Y:S01]  /*0750*/  LEA.HI R9, R10, 0xfffffffe, RZ, 0x18 ;  /* 0xfffffffe0a097811 */ /* 0x000fe200078fc0ff */
[----:B------:R-:W-:Y:S01]  /*0760*/  IMAD.MOV.U32 R10, RZ, RZ, RZ ;  /* 0x000000ffff0a7224 */ /* 0x000fe200078e00ff */
[----:B------:R-:W-:-:S02]  /*0770*/  PLOP3.LUT P1, PT, P1, P0, PT, 0x8f, 0xf8 ;  /* 0x0000000000f8781c */ /* 0x000fc40000f21177 */
[C---:B------:R-:W-:Y:S02]  /*0780*/  SEL R11, R13.reuse, 0x3, P2 ;  /* 0x000000030d0b7807 */ /* 0x040fe40001000000 */
[----:B------:R-:W-:Y:S02]  /*0790*/  SEL R13, R13, 0x1, !P2 ;  /* 0x000000010d0d7807 */ /* 0x000fe40005000000 */
[----:B------:R-:W-:-:S07]  /*07a0*/  LEA R15, R0, R11, 0x3 ;  /* 0x0000000b000f7211 */ /* 0x000fce00078e18ff */
.L_x_11:
[----:B------:R-:W-:Y:S01]  /*07b0*/  @!P1 LDS R16, [R4+0x324] ;  /* 0x0003240004109984 */ /* 0x000fe20000000800 */
[----:B------:R-:W-:-:S03]  /*07c0*/  ISETP.GT.AND P0, PT, R2, R5, PT ;  /* 0x000000050200720c */ /* 0x000fc60003f04270 */
[----:B------:R-:W-:Y:S04]  /*07d0*/  @!P1 LDS R17, [R4+0x224] ;  /* 0x0002240004119984 */ /* 0x000fe80000000800 */
[----:B01----:R-:W0:Y:S04]  /*07e0*/  @!P1 LDS R18, [R4+0x134] ;  /* 0x0001340004129984 */ /* 0x003e280000000800 */
[----:B------:R-:W1:Y:S01]  /*07f0*/  @!P1 LDS R19, [R4] ;  /* 0x0000000004139984 */ /* 0x000e620000000800 */
[----:B0-----:R-:W-:-:S05]  /*0800*/  @!P1 IADD3 R16, PT, PT, R18, R17, R16 ;  /* 0x0000001112109210 */ /* 0x001fca0007ffe010 */
[----:B-1----:R-:W-:-:S05]  /*0810*/  @!P1 IMAD.IADD R19, R16, 0x1, R19 ;  /* 0x0000000110139824 */ /* 0x002fca00078e0213 */
[----:B------:R-:W-:Y:S01]  /*0820*/  @!P1 STS [R4+0x400], R19 ;  /* 0x0004001304009388 */ /* 0x000fe20000000800 */
[----:B------:R-:W-:Y:S06]  /*0830*/  BAR.SYNC.DEFER_BLOCKING 0x0 ;  /* 0x0000000000007b1d */ /* 0x000fec0000010000 */
[----:B------:R-:W-:Y:S04]  /*0840*/  @!P1 LDS R16, [R4+0x3a4] ;  /* 0x0003a40004109984 */ /* 0x000fe80000000800 */
[----:B------:R-:W-:Y:S04]  /*0850*/  @!P1 LDS R17, [R4+0x2a4] ;  /* 0x0002a40004119984 */ /* 0x000fe80000000800 */
[----:B------:R-:W0:Y:S04]  /*0860*/  @!P1 LDS R18, [R4+0x1b4] ;  /* 0x0001b40004129984 */ /* 0x000e280000000800 */
[----:B------:R-:W1:Y:S01]  /*0870*/  @!P1 LDS R21, [R4+0x80] ;  /* 0x0000800004159984 */ /* 0x000e620000000800 */
[----:B0-----:R-:W-:-:S04]  /*0880*/  @!P1 IADD3 R16, PT, PT, R18, R17, R16 ;  /* 0x0000001112109210 */ /* 0x001fc80007ffe010 */
[----:B-1----:R-:W-:-:S05]  /*0890*/  @!P1 IADD3 R21, PT, PT, R16, R21, RZ ;  /* 0x0000001510159210 */ /* 0x002fca0007ffe0ff */
[----:B------:R-:W-:Y:S01]  /*08a0*/  @!P1 STS [R4+0x480], R21 ;  /* 0x0004801504009388 */ /* 0x000fe20000000800 */
[----:B------:R-:W-:Y:S06]  /*08b0*/  BAR.SYNC.DEFER_BLOCKING 0x0 ;  /* 0x0000000000007b1d */ /* 0x000fec0000010000 */
[----:B------:R-:W-:Y:S04]  /*08c0*/  @!P1 LDS R16, [R4+0x424] ;  /* 0x0004240004109984 */ /* 0x000fe80000000800 */
[----:B------:R-:W-:Y:S04]  /*08d0*/  @!P1 LDS R17, [R4+0x324] ;  /* 0x0003240004119984 */ /* 0x000fe80000000800 */
[----:B------:R-:W0:Y:S04]  /*08e0*/  @!P1 LDS R18, [R4+0x234] ;  /* 0x0002340004129984 */ /* 0x000e280000000800 */
[----:B------:R-:W1:Y:S01]  /*08f0*/  @!P1 LDS R19, [R4+0x100] ;  /* 0x0001000004139984 */ /* 0x000e620000000800 */
        /* <DEDUP_REMOVED lines=42> */
[----:B------:R0:W-:Y:S01]  /*0ba0*/  @!P1 STS [R4+0x780], R21 ;  /* 0x0007801504009388 */ /* 0x0001e20000000800 */
[----:B------:R-:W-:Y:S06]  /*0bb0*/  BAR.SYNC.DEFER_BLOCKING 0x0 ;  /* 0x0000000000007b1d */ /* 0x000fec0000010000 */
[----:B------:R-:W-:Y:S05]  /*0bc0*/  @!P0 BRA `(.L_x_5) ;  /* 0x0000000c00748947 */ /* 0x000fea0003800000 */
[----:B------:R-:W-:Y:S01]  /*0bd0*/  ISETP.NE.AND P0, PT, R12, RZ, PT ;  /* 0x000000ff0c00720c */ /* 0x000fe20003f05270 */
[----:B0-----:R-:W-:-:S12]  /*0be0*/  IMAD.MOV.U32 R21, RZ, RZ, R5 ;  /* 0x000000ffff157224 */ /* 0x001fd800078e0005 */
[----:B------:R-:W-:Y:S05]  /*0bf0*/  @!P0 BRA `(.L_x_6) ;  /* 0x0000000000888947 */ /* 0x000fea0003800000 */
[----:B------:R-:W0:Y:S01]  /*0c00*/  LDS R20, [R7+0x400] ;  /* 0x0004000007147984 */ /* 0x000e220000000800 */
[----:B------:R-:W1:Y:S01]  /*0c10*/  LDC.64 R16, c[0x0][0x380] ;  /* 0x0000e000ff107b82 */ /* 0x000e620000000a00 */
[----:B------:R-:W2:Y:S01]  /*0c20*/  LDCU UR4, c[0x0][0x388] ;  /* 0x00007100ff0477ac */ /* 0x000ea20008000800 */
[----:B------:R-:W-:Y:S01]  /*0c30*/  LEA R19, R0, R5, 0x3 ;  /* 0x0000000500137211 */ /* 0x000fe200078e18ff */
[----:B------:R-:W-:Y:S01]  /*0c40*/  IMAD R22, R10, 0x100, R3 ;  /* 0x000001000a167824 */ /* 0x000fe200078e0203 */
[----:B------:R-:W-:Y:S02]  /*0c50*/  ISETP.NE.AND P0, PT, R12, 0x1, PT ;  /* 0x000000010c00780c */ /* 0x000fe40003f05270 */
[----:B------:R-:W-:Y:S01]  /*0c60*/  MOV R21, R13 ;  /* 0x0000000d00157202 */ /* 0x000fe20000000f00 */
[----:B--2---:R-:W-:-:S04]  /*0c70*/  IMAD R19, R19, UR4, R22 ;  /* 0x0000000413137c24 */ /* 0x004fc8000f8e0216 */
[----:B-1----:R-:W-:Y:S01]  /*0c80*/  IMAD.WIDE.U32 R18, R19, 0x4, R16 ;  /* 0x0000000413127825 */ /* 0x002fe200078e0010 */
[----:B0-----:R0:W-:Y:S04]  /*0c90*/  STS [R7], R20 ;  /* 0x0000001407007388 */ /* 0x0011e80000000800 */
[----:B------:R0:W-:Y:S01]  /*0ca0*/  STG.E desc[UR8][R18.64], R20 ;  /* 0x0000001412007986 */ /* 0x0001e2000c101908 */
[----:B------:R-:W-:Y:S05]  /*0cb0*/  @!P0 BRA `(.L_x_6) ;  /* 0x0000000000588947 */ /* 0x000fea0003800000 */
[----:B------:R-:W1:Y:S01]  /*0cc0*/  LDS R23, [R8+0x400] ;  /* 0x0004000008177984 */ /* 0x000e620000000800 */
[----:B0-----:R-:W-:Y:S01]  /*0cd0*/  IMAD R19, R0, 0x8, R13 ;  /* 0x0000000800137824 */ /* 0x001fe200078e020d */
[----:B------:R-:W-:Y:S02]  /*0ce0*/  ISETP.NE.AND P0, PT, R12, 0x2, PT ;  /* 0x000000020c00780c */ /* 0x000fe40003f05270 */
[----:B------:R-:W-:Y:S01]  /*0cf0*/  MOV R21, R11 ;  /* 0x0000000b00157202 */ /* 0x000fe20000000f00 */
[----:B------:R-:W-:-:S04]  /*0d00*/  IMAD R19, R19, UR4, R22 ;  /* 0x0000000413137c24 */ /* 0x000fc8000f8e0216 */
[----:B------:R-:W-:Y:S01]  /*0d10*/  IMAD.WIDE.U32 R18, R19, 0x4, R16 ;  /* 0x0000000413127825 */ /* 0x000fe200078e0010 */
[----:B-1----:R1:W-:Y:S04]  /*0d20*/  STS [R8], R23 ;  /* 0x0000001708007388 */ /* 0x0023e80000000800 */
[----:B------:R1:W-:Y:S01]  /*0d30*/  STG.E desc[UR8][R18.64], R23 ;  /* 0x0000001712007986 */ /* 0x0003e2000c101908 */
[----:B------:R-:W-:Y:S05]  /*0d40*/  @!P0 BRA `(.L_x_6) ;  /* 0x0000000000348947 */ /* 0x000fea0003800000 */
[----:B-1----:R-:W0:Y:S01]  /*0d50*/  S2R R19, SR_CgaCtaId ;  /* 0x0000000000137919 */ /* 0x002e220000008800 */
[----:B------:R-:W-:Y:S01]  /*0d60*/  MOV R18, 0x400 ;  /* 0x0000040000127802 */ /* 0x000fe20000000f00 */
[----:B------:R-:W-:Y:S02]  /*0d70*/  IMAD.MOV.U32 R20, RZ, RZ, 0x1000 ;  /* 0x00001000ff147424 */ /* 0x000fe400078e00ff */
[----:B------:R-:W-:-:S04]  /*0d80*/  IMAD R21, R15, UR4, R22 ;  /* 0x000000040f157c24 */ /* 0x000fc8000f8e0216 */
[----:B------:R-:W-:Y:S01]  /*0d90*/  IMAD.WIDE.U32 R16, R21, 0x4, R16 ;  /* 0x0000000415107825 */ /* 0x000fe200078e0010 */
[----:B------:R-:W-:Y:S02]  /*0da0*/  MOV R21, R14 ;  /* 0x0000000e00157202 */ /* 0x000fe40000000f00 */
[----:B0-----:R-:W-:-:S04]  /*0db0*/  LEA R19, R19, R18, 0x18 ;  /* 0x0000001213137211 */ /* 0x001fc800078ec0ff */
[C---:B------:R-:W-:Y:S01]  /*0dc0*/  IADD3 R18, PT, PT, R19.reuse, 0x1800, RZ ;  /* 0x0000180013127810 */ /* 0x040fe20007ffe0ff */
[----:B------:R-:W-:-:S04]  /*0dd0*/  @P2 IMAD.IADD.U32 R18, R19, 0x1, R20 ;  /* 0x0000000113122824 */ /* 0x000fc800078e0014 */
[----:B------:R-:W-:-:S05]  /*0de0*/  IMAD R18, R3, 0x4, R18 ;  /* 0x0000000403127824 */ /* 0x000fca00078e0212 */
[----:B------:R-:W0:Y:S04]  /*0df0*/  LDS R19, [R18+0x400] ;  /* 0x0004000012137984 */ /* 0x000e280000000800 */
[----:B0-----:R2:W-:Y:S04]  /*0e00*/  STG.E desc[UR8][R16.64], R19 ;  /* 0x0000001310007986 */ /* 0x0015e8000c101908 */
[----:B------:R2:W-:Y:S02]  /*0e10*/  STS [R18], R19 ;  /* 0x0000001312007388 */ /* 0x0005e40000000800 */
.L_x_6:
[----:B--2---:R-:W-:-:S05]  /*0e20*/  IMAD.IADD R16, R5, 0x1, -R2 ;  /* 0x0000000105107824 */ /* 0x004fca00078e0a02 */
[----:B------:R-:W-:-:S13]  /*0e30*/  ISETP.GT.U32.AND P0, PT, R16, -0x4, PT ;  /* 0xfffffffc1000780c */ /* 0x000fda0003f04070 */
[----:B------:R-:W-:Y:S05]  /*0e40*/  @P0 BRA `(.L_x_5) ;  /* 0x0000000800d40947 */ /* 0x000fea0003800000 */
[----:B------:R-:W2:Y:S01]  /*0e50*/  LDC R16, c[0x0][0x388] ;  /* 0x0000e200ff107b82 */ /* 0x000ea20000000800 */
[C---:B------:R-:W-:Y:S01]  /*0e60*/  IMAD.IADD R26, R21.reuse, 0x1, -R2 ;  /* 0x00000001151a7824 */ /* 0x040fe200078e0a02 */
[----:B------:R-:W-:Y:S01]  /*0e70*/  LEA R17, R0, R21, 0x3 ;  /* 0x0000001500117211 */ /* 0x000fe200078e18ff */
[----:B------:R-:W-:-:S03]  /*0e80*/  IMAD R24, R21, 0x800, R6 ;  /* 0x0000080015187824 */ /* 0x000fc600078e0206 */
[----:B------:R-:W-:Y:S01]  /*0e90*/  ISETP.GE.AND P0, PT, R26, RZ, PT ;  /* 0x000000ff1a00720c */ /* 0x000fe20003f06270 */
[C---:B0-----:R-:W-:Y:S01]  /*0ea0*/  VIADD R20, R17.reuse, 0x3 ;  /* 0x0000000311147836 */ /* 0x041fe20000000000 */
[C---:B-1----:R-:W-:Y:S01]  /*0eb0*/  IADD3 R19, PT, PT, R17.reuse, 0x2, RZ ;  /* 0x0000000211137810 */ /* 0x042fe20007ffe0ff */
[CC--:B--2---:R-:W-:Y:S02]  /*0ec0*/  IMAD R18, R17.reuse, R16.reuse, R16 ;  /* 0x0000001011127224 */ /* 0x0c4fe400078e0210 */
[-CC-:B------:R-:W-:Y:S02]  /*0ed0*/  IMAD R17, R17, R16.reuse, R3.reuse ;  /* 0x0000001011117224 */ /* 0x180fe400078e0203 */
[-CC-:B------:R-:W-:Y:S01]  /*0ee0*/  IMAD R19, R19, R16.reuse, R3.reuse ;  /* 0x0000001013137224 */ /* 0x180fe200078e0203 */
[----:B------:R-:W-:Y:S01]  /*0ef0*/  IADD3 R29, PT, PT, R18, R3, RZ ;  /* 0x00000003121d7210 */ /* 0x000fe20007ffe0ff */
[----:B------:R-:W-:Y:S01]  /*0f00*/  IMAD R27, R20, R16, R3 ;  /* 0x00000010141b7224 */ /* 0x000fe200078e0203 */
[----:B------:R-:W-:-:S02]  /*0f10*/  LEA R30, R10, R17, 0x8 ;  /* 0x000000110a1e7211 */ /* 0x000fc400078e40ff */
[C---:B------:R-:W-:Y:S01]  /*0f20*/  LEA R28, R10.reuse, R19, 0x8 ;  /* 0x000000130a1c7211 */ /* 0x040fe200078e40ff */
[C---:B------:R-:W-:Y:S02]  /*0f30*/  IMAD R29, R10.reuse, 0x100, R29 ;  /* 0x000001000a1d7824 */ /* 0x040fe400078e021d */
[----:B------:R-:W-:Y:S01]  /*0f40*/  IMAD R27, R10, 0x100, R27 ;  /* 0x000001000a1b7824 */ /* 0x000fe200078e021b */
[----:B------:R-:W-:Y:S06]  /*0f50*/  @P0 BRA `(.L_x_7) ;  /* 0x00000008002c0947 */ /* 0x000fec0003800000 */
[----:B------:R-:W-:Y:S02]  /*0f60*/  IADD3 R17, PT, PT, -R26, RZ, RZ ;  /* 0x000000ff1a117210 */ /* 0x000fe40007ffe1ff */
[----:B------:R-:W-:Y:S02]  /*0f70*/  PLOP3.LUT P0, PT, PT, PT, PT, 0x80, 0x8 ;  /* 0x000000000008781c */ /* 0x000fe40003f0f070 */
[----:B------:R-:W-:-:S13]  /*0f80*/  ISETP.GT.AND P3, PT, R17, 0xc, PT ;  /* 0x0000000c1100780c */ /* 0x000fda0003f64270 */
[----:B------:R-:W-:Y:S05]  /*0f90*/  @!P3 BRA `(.L_x_8) ;  /* 0x000000040058b947 */ /* 0x000fea0003800000 */
[----:B------:R-:W-:-:S13]  /*0fa0*/  PLOP3.LUT P0, PT, PT, PT, PT, 0x8, 0x80 ;  /* 0x000000000080781c */ /* 0x000fda0003f0e170 */
.L_x_9:
[----:B0-----:R-:W0:Y:S01]  /*0fb0*/  LDS R34, [R24+-0xc00] ;  /* 0xfff4000018227984 */ /* 0x001e220000000800 */
[----:B------:R-:W1:Y:S01]  /*0fc0*/  LDC.64 R18, c[0x0][0x380] ;  /* 0x0000e000ff127b82 */ /* 0x000e620000000a00 */
[----:B------:R-:W-:Y:S02]  /*0fd0*/  VIADD R26, R26, 0x10 ;  /* 0x000000101a1a7836 */ /* 0x000fe40000000000 */
[----:B------:R-:W2:Y:S03]  /*0fe0*/  LDS R25, [R24+-0x400] ;  /* 0xfffc000018197984 */ /* 0x000ea60000000800 */
[----:B------:R-:W-:Y:S01]  /*0ff0*/  ISETP.GE.AND P3, PT, R26, -0xc, PT ;  /* 0xfffffff41a00780c */ /* 0x000fe20003f66270 */
[----:B------:R-:W3:Y:S04]  /*1000*/  LDS R32, [R24+0x400] ;  /* 0x0004000018207984 */ /* 0x000ee80000000800 */
[----:B------:R-:W4:Y:S04]  /*1010*/  LDS R17, [R24+0xc00] ;  /* 0x000c000018117984 */ /* 0x000f280000000800 */
[----:B------:R-:W5:Y:S04]  /*1020*/  LDS R33, [R24+0x1400] ;  /* 0x0014000018217984 */ /* 0x000f680000000800 */
[----:B------:R-:W5:Y:S04]  /*1030*/  LDS R37, [R24+0x1c00] ;  /* 0x001c000018257984 */ /* 0x000f680000000800 */
[----:B------:R-:W5:Y:S01]  /*1040*/  LDS R35, [R24+0x2400] ;  /* 0x0024000018237984 */ /* 0x000f620000000800 */
[----:B-1----:R-:W-:-:S03]  /*1050*/  IMAD.WIDE.U32 R20, R30, 0x4, R18 ;  /* 0x000000041e147825 */ /* 0x002fc600078e0012 */
[----:B------:R-:W1:Y:S01]  /*1060*/  LDS R36, [R24+0x2c00] ;  /* 0x002c000018247984 */ /* 0x000e620000000800 */
[----:B------:R-:W-:-:S04]  /*1070*/  IMAD.WIDE.U32 R22, R28, 0x4, R18 ;  /* 0x000000041c167825 */ /* 0x000fc800078e0012 */
[C---:B------:R-:W-:Y:S01]  /*1080*/  IMAD R28, R16.reuse, 0x4, R28 ;  /* 0x00000004101c7824 */ /* 0x040fe200078e021c */
[----:B0-----:R0:W-:Y:S04]  /*1090*/  STG.E desc[UR8][R20.64], R34 ;  /* 0x0000002214007986 */ /* 0x0011e8000c101908 */
[----:B--2---:R-:W-:Y:S04]  /*10a0*/  STS [R24+-0x800], R25 ;  /* 0xfff8001918007388 */ /* 0x004fe80000000800 */
[----:B------:R-:W-:Y:S01]  /*10b0*/  STS [R24+-0x1000], R34 ;  /* 0xfff0002218007388 */ /* 0x000fe20000000800 */
[----:B0-----:R-:W-:Y:S01]  /*10c0*/  IMAD.WIDE.U32 R20, R29, 0x4, R18 ;  /* 0x000000041d147825 */ /* 0x001fe200078e0012 */
[----:B------:R-:W-:-:S02]  /*10d0*/  LEA R29, R16, R29, 0x2 ;  /* 0x0000001d101d7211 */ /* 0x000fc400078e10ff */
[----:B------:R-:W-:Y:S04]  /*10e0*/  LDS R34, [R24+0x4c00] ;  /* 0x004c000018227984 */ /* 0x000fe80000000800 */
[----:B------:R0:W-:Y:S04]  /*10f0*/  STG.E desc[UR8][R20.64], R25 ;  /* 0x0000001914007986 */ /* 0x0001e8000c101908 */
[----:B---3--:R2:W-:Y:S04]  /*1100*/  STG.E desc[UR8][R22.64], R32 ;  /* 0x0000002016007986 */ /* 0x0085e8000c101908 */
[----:B------:R-:W3:Y:S01]  /*1110*/  LDS R25, [R24+0x4400] ;  /* 0x0044000018197984 */ /* 0x000ee20000000800 */
[----:B0-----:R-:W-:Y:S01]  /*1120*/  IMAD.WIDE.U32 R20, R27, 0x4, R18 ;  /* 0x000000041b147825 */ /* 0x001fe200078e0012 */
[----:B------:R-:W-:-:S02]  /*1130*/  LEA R27, R16, R27, 0x2 ;  /* 0x0000001b101b7211 */ /* 0x000fc400078e10ff */
[----:B----4-:R-:W-:Y:S01]  /*1140*/  STS [R24+0x800], R17 ;  /* 0x0008001118007388 */ /* 0x010fe20000000800 */
[----:B--2---:R-:W-:-:S03]  /*1150*/  IMAD R23, R16, 0x4, R30 ;  /* 0x0000000410177824 */ /* 0x004fc600078e021e */
[----:B------:R0:W-:Y:S01]  /*1160*/  STG.E desc[UR8][R20.64], R17 ;  /* 0x0000001114007986 */ /* 0x0001e2000c101908 */
[----:B------:R-:W-:-:S03]  /*1170*/  IMAD.WIDE.U32 R30, R29, 0x4, R18 ;  /* 0x000000041d1e7825 */ /* 0x000fc600078e0012 */
[----:B------:R-:W2:Y:S04]  /*1180*/  LDS R17, [R24+0x5400] ;  /* 0x0054000018117984 */ /* 0x000ea80000000800 */
[----:B-----5:R-:W-:Y:S01]  /*1190*/  STS [R24+0x1000], R33 ;  /* 0x0010002118007388 */ /* 0x020fe20000000800 */
[----:B0-----:R-:W-:-:S03]  /*11a0*/  IMAD.WIDE.U32 R20, R23, 0x4, R18 ;  /* 0x0000000417147825 */ /* 0x001fc600078e0012 */
[----:B------:R-:W-:Y:S04]  /*11b0*/  STS [R24], R32 ;  /* 0x0000002018007388 */ /* 0x000fe80000000800 */
[----:B------:R0:W-:Y:S04]  /*11c0*/  STG.E desc[UR8][R20.64], R33 ;  /* 0x0000002114007986 */ /* 0x0001e8000c101908 */
[----:B------:R4:W-:Y:S04]  /*11d0*/  STG.E desc[UR8][R30.64], R37 ;  /* 0x000000251e007986 */ /* 0x0009e8000c101908 */
[----:B------:R-:W5:Y:S01]  /*11e0*/  LDS R33, [R24+0x5c00] ;  /* 0x005c000018217984 */ /* 0x000f620000000800 */
[----:B0-----:R-:W-:-:S03]  /*11f0*/  IMAD.WIDE.U32 R20, R27, 0x4, R18 ;  /* 0x000000041b147825 */ /* 0x001fc600078e0012 */
[----:B------:R-:W-:Y:S01]  /*1200*/  STS [R24+0x1800], R37 ;  /* 0x0018002518007388 */ /* 0x000fe20000000800 */
[----:B----4-:R-:W-:-:S03]  /*1210*/  IMAD.WIDE.U32 R30, R28, 0x4, R18 ;  /* 0x000000041c1e7825 */ /* 0x010fc600078e0012 */
[----:B------:R-:W0:Y:S04]  /*1220*/  LDS R32, [R24+0x6400] ;  /* 0x0064000018207984 */ /* 0x000e280000000800 */
[----:B------:R-:W-:Y:S04]  /*1230*/  STG.E desc[UR8][R30.64], R35 ;  /* 0x000000231e007986 */ /* 0x000fe8000c101908 */
[----:B-1----:R1:W-:Y:S04]  /*1240*/  STG.E desc[UR8][R20.64], R36 ;  /* 0x0000002414007986 */ /* 0x0023e8000c101908 */
[----:B------:R-:W4:Y:S04]  /*1250*/  LDS R21, [R24+0x3400] ;  /* 0x0034000018157984 */ /* 0x000f280000000800 */
[----:B------:R-:W4:Y:S01]  /*1260*/  LDS R37, [R24+0x6c00] ;  /* 0x006c000018257984 */ /* 0x000f220000000800 */
[----:B-1----:R-:W-:-:S03]  /*1270*/  IMAD R20, R16, 0x4, R23 ;  /* 0x0000000410147824 */ /* 0x002fc600078e0217 */
[----:B------:R-:W-:Y:S01]  /*1280*/  STS [R24+0x2000], R35 ;  /* 0x0020002318007388 */ /* 0x000fe20000000800 */
[----:B------:R-:W-:-:S03]  /*1290*/  IMAD.WIDE.U32 R22, R20, 0x4, R18 ;  /* 0x0000000414167825 */ /* 0x000fc600078e0012 */
[----:B------:R-:W-:Y:S04]  /*12a0*/  STS [R24+0x2800], R36 ;  /* 0x0028002418007388 */ /* 0x000fe80000000800 */
[----:B---3--:R-:W-:Y:S04]  /*12b0*/  STS [R24+0x4000], R25 ;  /* 0x0040001918007388 */ /* 0x008fe80000000800 */
[----:B------:R-:W-:Y:S04]  /*12c0*/  STS [R24+0x4800], R34 ;  /* 0x0048002218007388 */ /* 0x000fe80000000800 */
[----:B--2---:R-:W-:Y:S04]  /*12d0*/  STS [R24+0x5000], R17 ;  /* 0x0050001118007388 */ /* 0x004fe80000000800 */
[----:B-----5:R-:W-:Y:S04]  /*12e0*/  STS [R24+0x5800], R33 ;  /* 0x0058002118007388 */ /* 0x020fe80000000800 */
[----:B0-----:R-:W-:Y:S04]  /*12f0*/  STS [R24+0x6000], R32 ;  /* 0x0060002018007388 */ /* 0x001fe80000000800 */
[----:B----4-:R0:W-:Y:S04]  /*1300*/  STG.E desc[UR8][R22.64], R21 ;  /* 0x0000001516007986 */ /* 0x0101e8000c101908 */
[----:B------:R-:W1:Y:S04]  /*1310*/  LDS R23, [R24+0x3c00] ;  /* 0x003c000018177984 */ /* 0x000e680000000800 */
[----:B------:R-:W-:Y:S01]  /*1320*/  STS [R24+0x3000], R21 ;  /* 0x0030001518007388 */ /* 0x000fe20000000800 */
[----:B0-----:R-:W-:-:S03]  /*1330*/  LEA R22, R16, R29, 0x2 ;  /* 0x0000001d10167211 */ /* 0x001fc600078e10ff */
[----:B------:R-:W-:Y:S02]  /*1340*/  STS [R24+0x6800], R37 ;  /* 0x0068002518007388 */ /* 0x000fe40000000800 */
[----:B------:R-:W-:-:S05]  /*1350*/  IMAD.WIDE.U32 R30, R22, 0x4, R18 ;  /* 0x00000004161e7825 */ /* 0x000fca00078e0012 */
[----:B-1----:R0:W-:Y:S04]  /*1360*/  STG.E desc[UR8][R30.64], R23 ;  /* 0x000000171e007986 */ /* 0x0021e8000c101908 */
[----:B------:R1:W-:Y:S01]  /*1370*/  STS [R24+0x3800], R23 ;  /* 0x0038001718007388 */ /* 0x0003e20000000800 */
[C---:B0-----:R-:W-:Y:S01]  /*1380*/  IMAD R31, R16.reuse, 0x4, R28 ;  /* 0x00000004101f7824 */ /* 0x041fe200078e021c */
[C---:B------:R-:W-:Y:S01]  /*1390*/  LEA R30, R16.reuse, R27, 0x2 ;  /* 0x0000001b101e7211 */ /* 0x040fe200078e10ff */
[----:B------:R-:W-:Y:S01]  /*13a0*/  IMAD R27, R16, 0x4, R20 ;  /* 0x00000004101b7824 */ /* 0x000fe200078e0214 */
[----:B-1----:R-:W-:Y:S01]  /*13b0*/  IADD3 R24, PT, PT, R24, 0x8000, RZ ;  /* 0x0000800018187810 */ /* 0x002fe20007ffe0ff */
[----:B------:R-:W-:Y:S01]  /*13c0*/  IMAD.WIDE.U32 R28, R31, 0x4, R18 ;  /* 0x000000041f1c7825 */ /* 0x000fe200078e0012 */
[----:B------:R-:W-:-:S03]  /*13d0*/  LEA R35, R16, R30, 0x2 ;  /* 0x0000001e10237211 */ /* 0x000fc600078e10ff */
[----:B------:R-:W-:Y:S01]  /*13e0*/  IMAD.WIDE.U32 R20, R27, 0x4, R18 ;  /* 0x000000041b147825 */ /* 0x000fe200078e0012 */
[----:B------:R0:W-:Y:S03]  /*13f0*/  STG.E desc[UR8][R28.64], R25 ;  /* 0x000000191c007986 */ /* 0x0001e6000c101908 */
[----:B------:R-:W-:Y:S02]  /*1400*/  IMAD R31, R16, 0x4, R31 ;  /* 0x00000004101f7824 */ /* 0x000fe400078e021f */
[----:B0-----:R-:W-:-:S04]  /*1410*/  IMAD.WIDE.U32 R28, R30, 0x4, R18 ;  /* 0x000000041e1c7825 */ /* 0x001fc800078e0012 */
[C---:B------:R-:W-:Y:S01]  /*1420*/  IMAD R30, R16.reuse, 0x4, R27 ;  /* 0x00000004101e7824 */ /* 0x040fe200078e021b */
[----:B------:R0:W-:Y:S01]  /*1430*/  STG.E desc[UR8][R28.64], R34 ;  /* 0x000000221c007986 */ /* 0x0001e2000c101908 */
[----:B------:R-:W-:-:S03]  /*1440*/  LEA R27, R16, R35, 0x2 ;  /* 0x00000023101b7211 */ /* 0x000fc600078e10ff */
[----:B------:R1:W-:Y:S01]  /*1450*/  STG.E desc[UR8][R20.64], R17 ;  /* 0x0000001114007986 */ /* 0x0003e2000c101908 */
[C---:B0-----:R-:W-:Y:S01]  /*1460*/  LEA R29, R16.reuse, R22, 0x2 ;  /* 0x00000016101d7211 */ /* 0x041fe200078e10ff */
[----:B------:R-:W-:Y:S02]  /*1470*/  IMAD R28, R16, 0x4, R31 ;  /* 0x00000004101c7824 */ /* 0x000fe400078e021f */
[----:B-1----:R-:W-:-:S04]  /*1480*/  IMAD.WIDE.U32 R20, R31, 0x4, R18 ;  /* 0x000000041f147825 */ /* 0x002fc800078e0012 */
[----:B------:R-:W-:Y:S01]  /*1490*/  IMAD.WIDE.U32 R22, R29, 0x4, R18 ;  /* 0x000000041d167825 */ /* 0x000fe200078e0012 */
[----:B------:R-:W-:-:S03]  /*14a0*/  LEA R29, R16, R29, 0x2 ;  /* 0x0000001d101d7211 */ /* 0x000fc600078e10ff */
[----:B------:R-:W-:Y:S01]  /*14b0*/  IMAD.WIDE.U32 R18, R35, 0x4, R18 ;  /* 0x0000000423127825 */ /* 0x000fe200078e0012 */
[----:B------:R0:W-:Y:S04]  /*14c0*/  STG.E desc[UR8][R22.64], R33 ;  /* 0x0000002116007986 */ /* 0x0001e8000c101908 */
[----:B------:R0:W-:Y:S04]  /*14d0*/  STG.E desc[UR8][R20.64], R32 ;  /* 0x0000002014007986 */ /* 0x0001e8000c101908 */
[----:B------:R0:W-:Y:S01]  /*14e0*/  STG.E desc[UR8][R18.64], R37 ;  /* 0x0000002512007986 */ /* 0x0001e2000c101908 */
[----:B------:R-:W-:Y:S05]  /*14f0*/  @!P3 BRA `(.L_x_9) ;  /* 0xfffffff800acb947 */ /* 0x000fea000383ffff */
.L_x_8:
[----:B------:R-:W-:-:S05]  /*1500*/  IMAD.MOV R17, RZ, RZ, -R26 ;  /* 0x000000ffff117224 */ /* 0x000fca00078e0a1a */
[----:B------:R-:W-:-:S13]  /*1510*/  ISETP.GT.AND P3, PT, R17, 0x4, PT ;  /* 0x000000041100780c */ /* 0x000fda0003f64270 */
[----:B------:R-:W-:Y:S05]  /*1520*/  @!P3 BRA `(.L_x_10) ;  /* 0x0000000000b0b947 */ /* 0x000fea0003800000 */
[----:B------:R-:W1:Y:S01]  /*1530*/  LDS R34, [R24+-0xc00] ;  /* 0xfff4000018227984 */ /* 0x000e620000000800 */
[----:B0-----:R-:W0:Y:S01]  /*1540*/  LDC.64 R18, c[0x0][0x380] ;  /* 0x0000e000ff127b82 */ /* 0x001e220000000a00 */
[----:B------:R-:W-:Y:S02]  /*1550*/  PLOP3.LUT P0, PT, PT, PT, PT, 0x8, 0x80 ;  /* 0x000000000080781c */ /* 0x000fe40003f0e170 */
[----:B------:R-:W2:Y:S01]  /*1560*/  LDS R32, [R24+-0x400] ;  /* 0xfffc000018207984 */ /* 0x000ea20000000800 */
[----:B------:R-:W-:-:S03]  /*1570*/  IADD3 R26, PT, PT, R26, 0x8, RZ ;  /* 0x000000081a1a7810 */ /* 0x000fc60007ffe0ff */
[----:B------:R-:W3:Y:S04]  /*1580*/  LDS R25, [R24+0x400] ;  /* 0x0004000018197984 */ /* 0x000ee80000000800 */
[----:B------:R-:W4:Y:S04]  /*1590*/  LDS R17, [R24+0xc00] ;  /* 0x000c000018117984 */ /* 0x000f280000000800 */
[----:B------:R-:W5:Y:S04]  /*15a0*/  LDS R33, [R24+0x1400] ;  /* 0x0014000018217984 */ /* 0x000f680000000800 */
[----:B------:R-:W5:Y:S04]  /*15b0*/  LDS R37, [R24+0x1c00] ;  /* 0x001c000018257984 */ /* 0x000f680000000800 */
[----:B------:R-:W5:Y:S01]  /*15c0*/  LDS R35, [R24+0x2400] ;  /* 0x0024000018237984 */ /* 0x000f620000000800 */
[----:B0-----:R-:W-:Y:S01]  /*15d0*/  IMAD.WIDE.U32 R20, R30, 0x4, R18 ;  /* 0x000000041e147825 */ /* 0x001fe200078e0012 */
[----:B------:R-:W-:-:S02]  /*15e0*/  LEA R30, R16, R30, 0x2 ;  /* 0x0000001e101e7211 */ /* 0x000fc400078e10ff */
[----:B------:R-:W0:Y:S01]  /*15f0*/  LDS R31, [R24+0x2c00] ;  /* 0x002c0000181f7984 */ /* 0x000e220000000800 */
[--C-:B------:R-:W-:Y:S01]  /*1600*/  IMAD.WIDE.U32 R22, R28, 0x4, R18.reuse ;  /* 0x000000041c167825 */ /* 0x100fe200078e0012 */
[----:B------:R-:W-:Y:S02]  /*1610*/  LEA R28, R16, R28, 0x2 ;  /* 0x0000001c101c7211 */ /* 0x000fe400078e10ff */
[----:B-1----:R1:W-:Y:S04]  /*1620*/  STG.E desc[UR8][R20.64], R34 ;  /* 0x0000002214007986 */ /* 0x0023e8000c101908 */
[----:B------:R-:W-:Y:S04]  /*1630*/  STS [R24+-0x1000], R34 ;  /* 0xfff0002218007388 */ /* 0x000fe80000000800 */
[----:B--2---:R-:W-:Y:S01]  /*1640*/  STS [R24+-0x800], R32 ;  /* 0xfff8002018007388 */ /* 0x004fe20000000800 */
[----:B-1----:R-:W-:-:S03]  /*1650*/  IMAD.WIDE.U32 R20, R29, 0x4, R18 ;  /* 0x000000041d147825 */ /* 0x002fc600078e0012 */
[----:B---3--:R-:W-:Y:S01]  /*1660*/  STS [R24], R25 ;  /* 0x0000001918007388 */ /* 0x008fe20000000800 */
[----:B------:R-:W-:-:S03]  /*1670*/  IMAD R29, R16, 0x4, R29 ;  /* 0x00000004101d7824 */ /* 0x000fc600078e021d */
[----:B------:R1:W-:Y:S04]  /*1680*/  STG.E desc[UR8][R20.64], R32 ;  /* 0x0000002014007986 */ /* 0x0003e8000c101908 */
[----:B------:R2:W-:Y:S04]  /*1690*/  STG.E desc[UR8][R22.64], R25 ;  /* 0x0000001916007986 */ /* 0x0005e8000c101908 */
[----:B----4-:R-:W-:Y:S01]  /*16a0*/  STS [R24+0x800], R17 ;  /* 0x0008001118007388 */ /* 0x010fe20000000800 */
[----:B-1----:R-:W-:-:S03]  /*16b0*/  IMAD.WIDE.U32 R20, R30, 0x4, R18 ;  /* 0x000000041e147825 */ /* 0x002fc600078e0012 */
[----:B-----5:R-:W-:Y:S01]  /*16c0*/  STS [R24+0x1000], R33 ;  /* 0x0010002118007388 */ /* 0x020fe20000000800 */
[C---:B------:R-:W-:Y:S01]  /*16d0*/  LEA R30, R16.reuse, R30, 0x2 ;  /* 0x0000001e101e7211 */ /* 0x040fe200078e10ff */
[----:B--2---:R-:W-:Y:S02]  /*16e0*/  IMAD.WIDE.U32 R22, R27, 0x4, R18 ;  /* 0x000000041b167825 */ /* 0x004fe400078e0012 */
[----:B------:R-:W-:Y:S02]  /*16f0*/  STS [R24+0x1800], R37 ;  /* 0x0018002518007388 */ /* 0x000fe40000000800 */
[----:B------:R-:W-:Y:S02]  /*1700*/  IMAD R27, R16, 0x4, R27 ;  /* 0x00000004101b7824 */ /* 0x000fe400078e021b */
[----:B------:R1:W-:Y:S04]  /*1710*/  STG.E desc[UR8][R22.64], R17 ;  /* 0x0000001116007986 */ /* 0x0003e8000c101908 */
[----:B------:R2:W-:Y:S04]  /*1720*/  STG.E desc[UR8][R20.64], R33 ;  /* 0x0000002114007986 */ /* 0x0005e8000c101908 */
[----:B------:R-:W-:Y:S01]  /*1730*/  STS [R24+0x2000], R35 ;  /* 0x0020002318007388 */ /* 0x000fe20000000800 */
[----:B-1----:R-:W-:-:S03]  /*1740*/  IMAD.WIDE.U32 R22, R28, 0x4, R18 ;  /* 0x000000041c167825 */ /* 0x002fc600078e0012 */
[----:B0-----:R0:W-:Y:S01]  /*1750*/  STS [R24+0x2800], R31 ;  /* 0x0028001f18007388 */ /* 0x0011e20000000800 */
[----:B------:R-:W-:Y:S01]  /*1760*/  LEA R28, R16, R28, 0x2 ;  /* 0x0000001c101c7211 */ /* 0x000fe200078e10ff */
[----:B--2---:R-:W-:-:S04]  /*1770*/  IMAD.WIDE.U32 R20, R29, 0x4, R18 ;  /* 0x000000041d147825 */ /* 0x004fc800078e0012 */
[----:B------:R-:W-:Y:S01]  /*1780*/  IMAD.WIDE.U32 R18, R27, 0x4, R18 ;  /* 0x000000041b127825 */ /* 0x000fe200078e0012 */
[----:B------:R1:W-:Y:S03]  /*1790*/  STG.E desc[UR8][R20.64], R37 ;  /* 0x0000002514007986 */ /* 0x0003e6000c101908 */
[C---:B------:R-:W-:Y:S01]  /*17a0*/  IMAD R29, R16.reuse, 0x4, R29 ;  /* 0x00000004101d7824 */ /* 0x040fe200078e021d */
[----:B------:R1:W-:Y:S01]  /*17b0*/  STG.E desc[UR8][R22.64], R35 ;  /* 0x0000002316007986 */ /* 0x0003e2000c101908 */
[----:B------:R-:W-:Y:S02]  /*17c0*/  IMAD R27, R16, 0x4, R27 ;  /* 0x00000004101b7824 */ /* 0x000fe400078e021b */
[----:B0-----:R-:W-:Y:S01]  /*17d0*/  VIADD R24, R24, 0x4000 ;  /* 0x0000400018187836 */ /* 0x001fe20000000000 */
[----:B------:R1:W-:Y:S06]  /*17e0*/  STG.E desc[UR8][R18.64], R31 ;  /* 0x0000001f12007986 */ /* 0x0003ec000c101908 */
.L_x_10:
[----:B------:R-:W-:-:S13]  /*17f0*/  ISETP.NE.OR P0, PT, R26, RZ, P0 ;  /* 0x000000ff1a00720c */ /* 0x000fda0000705670 */
[----:B------:R-:W-:Y:S05]  /*1800*/  @!P0 BRA `(.L_x_5) ;  /* 0x0000000000648947 */ /* 0x000fea0003800000 */
.L_x_7:
[----:B------:R-:W2:Y:S01]  /*1810*/  LDS R17, [R24+-0xc00] ;  /* 0xfff4000018117984 */ /* 0x000ea20000000800 */
[----:B01----:R-:W0:Y:S01]  /*1820*/  LDC.64 R18, c[0x0][0x380] ;  /* 0x0000e000ff127b82 */ /* 0x003e220000000a00 */
[----:B------:R-:W-:Y:S02]  /*1830*/  IADD3 R26, PT, PT, R26, 0x4, RZ ;  /* 0x000000041a1a7810 */ /* 0x000fe40007ffe0ff */
[----:B------:R-:W1:Y:S02]  /*1840*/  LDS R25, [R24+-0x400] ;  /* 0xfffc000018197984 */ /* 0x000e640000000800 */
[----:B------:R-:W-:Y:S02]  /*1850*/  ISETP.NE.AND P0, PT, R26, RZ, PT ;  /* 0x000000ff1a00720c */ /* 0x000fe40003f05270 */
[----:B------:R-:W3:Y:S04]  /*1860*/  LDS R31, [R24+0x400] ;  /* 0x00040000181f7984 */ /* 0x000ee80000000800 */
[----:B------:R-:W4:Y:S01]  /*1870*/  LDS R35, [R24+0xc00] ;  /* 0x000c000018237984 */ /* 0x000f220000000800 */
[----:B0-----:R-:W-:Y:S01]  /*1880*/  IMAD.WIDE.U32 R32, R30, 0x4, R18 ;  /* 0x000000041e207825 */ /* 0x001fe200078e0012 */
[----:B------:R-:W-:-:S03]  /*1890*/  LEA R30, R16, R30, 0x2 ;  /* 0x0000001e101e7211 */ /* 0x000fc600078e10ff */
[----:B------:R-:W-:-:S04]  /*18a0*/  IMAD.WIDE.U32 R22, R29, 0x4, R18 ;  /* 0x000000041d167825 */ /* 0x000fc800078e0012 */
[----:B------:R-:W-:Y:S01]  /*18b0*/  IMAD.WIDE.U32 R20, R28, 0x4, R18 ;  /* 0x000000041c147825 */ /* 0x000fe200078e0012 */
[----:B------:R-:W-:-:S03]  /*18c0*/  LEA R28, R16, R28, 0x2 ;  /* 0x0000001c101c7211 */ /* 0x000fc600078e10ff */
[----:B------:R-:W-:Y:S01]  /*18d0*/  IMAD.WIDE.U32 R18, R27, 0x4, R18 ;  /* 0x000000041b127825 */ /* 0x000fe200078e0012 */
[----:B--2---:R-:W-:Y:S03]  /*18e0*/  STG.E desc[UR8][R32.64], R17 ;  /* 0x0000001120007986 */ /* 0x004fe6000c101908 */
[C---:B------:R-:W-:Y:S02]  /*18f0*/  IMAD R29, R16.reuse, 0x4, R29 ;  /* 0x00000004101d7824 */ /* 0x040fe400078e021d */
[----:B------:R-:W-:Y:S01]  /*1900*/  IMAD R27, R16, 0x4, R27 ;  /* 0x00000004101b7824 */ /* 0x000fe200078e021b */
[----:B-1----:R-:W-:Y:S04]  /*1910*/  STG.E desc[UR8][R22.64], R25 ;  /* 0x0000001916007986 */ /* 0x002fe8000c101908 */
[----:B---3--:R-:W-:Y:S04]  /*1920*/  STG.E desc[UR8][R20.64], R31 ;  /* 0x0000001f14007986 */ /* 0x008fe8000c101908 */
[----:B----4-:R-:W-:Y:S04]  /*1930*/  STG.E desc[UR8][R18.64], R35 ;  /* 0x0000002312007986 */ /* 0x010fe8000c101908 */
[----:B------:R-:W-:Y:S04]  /*1940*/  STS [R24+-0x1000], R17 ;  /* 0xfff0001118007388 */ /* 0x000fe80000000800 */
[----:B------:R-:W-:Y:S04]  /*1950*/  STS [R24+-0x800], R25 ;  /* 0xfff8001918007388 */ /* 0x000fe80000000800 */
[----:B------:R-:W-:Y:S04]  /*1960*/  STS [R24], R31 ;  /* 0x0000001f18007388 */ /* 0x000fe80000000800 */
[----:B------:R0:W-:Y:S02]  /*1970*/  STS [R24+0x800], R35 ;  /* 0x0008002318007388 */ /* 0x0001e40000000800 */
[----:B0-----:R-:W-:Y:S01]  /*1980*/  VIADD R24, R24, 0x2000 ;  /* 0x0000200018187836 */ /* 0x001fe20000000000 */
[----:B------:R-:W-:Y:S06]  /*1990*/  @P0 BRA `(.L_x_7) ;  /* 0xfffffffc009c0947 */ /* 0x000fec000383ffff */
.L_x_5:
[----:B------:R-:W-:Y:S01]  /*19a0*/  BAR.SYNC.DEFER_BLOCKING 0x0 ;  /* 0x0000000000007b1d */ /* 0x000fe20000010000 */
[C---:B------:R-:W-:Y:S02]  /*19b0*/  ISETP.NE.AND P0, PT, R10.reuse, R9, PT ;  /* 0x000000090a00720c */ /* 0x040fe40003f05270 */
[----:B------:R-:W-:-:S11]  /*19c0*/  IADD3 R10, PT, PT, R10, 0x1, RZ ;  /* 0x000000010a0a7810 */ /* 0x000fd60007ffe0ff */
[----:B------:R-:W-:Y:S05]  /*19d0*/  @P0 BRA `(.L_x_11) ;  /* 0xffffffec00740947 */ /* 0x000fea000383ffff */
[----:B------:R-:W-:Y:S05]  /*19e0*/  EXIT ;  /* 0x000000000000794d */ /* 0x000fea0003800000 */
.L_x_12:
[----:B------:R-:W-:-:S00]  /*19f0*/  BRA `(.L_x_12) ;  /* 0xfffffffc00fc7947 */ /* 0x000fc0000383ffff */
[----:B------:R-:W-:-:S00]  /*1a00*/  NOP ;  /* 0x0000000000007918 */ /* 0x000fc00000000000 */
[----:B------:R-:W-:-:S00]  /*1a10*/  NOP ;  /* 0x0000000000007918 */ /* 0x000fc00000000000 */
[----:B------:R-:W-:-:S00]  /*1a20*/  NOP ;  /* 0x0000000000007918 */ /* 0x000fc00000000000 */
[----:B------:R-:W-:-:S00]  /*1a30*/  NOP ;  /* 0x0000000000007918 */ /* 0x000fc00000000000 */
[----:B------:R-:W-:-:S00]  /*1a40*/  NOP ;  /* 0x0000000000007918 */ /* 0x000fc00000000000 */
[----:B------:R-:W-:-:S00]  /*1a50*/  NOP ;  /* 0x0000000000007918 */ /* 0x000fc00000000000 */
[----:B------:R-:W-:-:S00]  /*1a60*/  NOP ;  /* 0x0000000000007918 */ /* 0x000fc00000000000 */
[----:B------:R-:W-:-:S00]  /*1a70*/  NOP ;  /* 0x0000000000007918 */ /* 0x000fc00000000000 */
.L_x_22:


//--------------------- .text._Z10lastEntGPUPjS_ii --------------------------
	.section	.text._Z10lastEntGPUPjS_ii,"ax",@progbits
	.align	128
        .global         _Z10lastEntGPUPjS_ii
        .type           _Z10lastEntGPUPjS_ii,@function
        .size           _Z10lastEntGPUPjS_ii,(.L_x_23 - _Z10lastEntGPUPjS_ii)
        .other          _Z10lastEntGPUPjS_ii,@"STO_CUDA_ENTRY STV_DEFAULT"
_Z10lastEntGPUPjS_ii:
.text._Z10lastEntGPUPjS_ii:
[----:B------:R-:W-:Y:S01]  /*0000*/  LDC R1, c[0x0][0x37c] ;  /* 0x0000df00ff017b82 */ /* 0x000fe20000000800 */
[----:B------:R-:W0:Y:S07]  /*0010*/  S2R R0, SR_TID.X ;  /* 0x0000000000007919 */ /* 0x000e2e0000002100 */
[----:B------:R-:W0:Y:S01]  /*0020*/  LDC.64 R2, c[0x0][0x388] ;  /* 0x0000e200ff027b82 */ /* 0x000e220000000a00 */
[----:B------:R-:W1:Y:S01]  /*0030*/  LDCU.64 UR10, c[0x0][0x358] ;  /* 0x00006b00ff0a77ac */ /* 0x000e620008000a00 */
[----:B0-----:R-:W-:-:S05]  /*0040*/  IMAD.WIDE.U32 R2, R0, 0x4, R2 ;  /* 0x0000000400027825 */ /* 0x001fca00078e0002 */
[----:B-1----:R-:W2:Y:S01]  /*0050*/  LDG.E R5, desc[UR10][R2.64] ;  /* 0x0000000a02057981 */ /* 0x002ea2000c1e1900 */
[----:B------:R-:W0:Y:S01]  /*0060*/  S2UR UR7, SR_CgaCtaId ;  /* 0x00000000000779c3 */ /* 0x000e220000008800 */
[----:B------:R-:W-:Y:S01]  /*0070*/  UMOV UR4, 0x400 ;  /* 0x0000040000047882 */ /* 0x000fe20000000000 */
[----:B------:R-:W-:Y:S01]  /*0080*/  ISETP.GT.U32.AND P0, PT, R0, 0xff, PT ;  /* 0x000000ff0000780c */ /* 0x000fe20003f04070 */
[----:B0-----:R-:W-:-:S06]  /*0090*/  ULEA UR5, UR7, UR4, 0x18 ;  /* 0x0000000407057291 */ /* 0x001fcc000f8ec0ff */
[----:B------:R-:W-:-:S05]  /*00a0*/  LEA R6, R0, UR5, 0x2 ;  /* 0x0000000500067c11 */ /* 0x000fca000f8e10ff */
[----:B--2---:R0:W-:Y:S01]  /*00b0*/  STS [R6], R5 ;  /* 0x0000000506007388 */ /* 0x0041e20000000800 */
[----:B------:R-:W-:Y:S06]  /*00c0*/  BAR.SYNC.DEFER_BLOCKING 0x0 ;  /* 0x0000000000007b1d */ /* 0x000fec0000010000 */
[----:B------:R1:W2:Y:S01]  /*00d0*/  @!P0 LDG.E R9, desc[UR10][R2.64+0x800] ;  /* 0x0008000a02098981 */ /* 0x0002a2000c1e1900 */
[----:B------:R-:W-:Y:S02]  /*00e0*/  UIADD3 UR5, UPT, UPT, UR4, 0xc00, URZ ;  /* 0x00000c0004057890 */ /* 0x000fe4000fffe0ff */
[----:B------:R-:W-:-:S02]  /*00f0*/  UIADD3 UR6, UPT, UPT, UR4, 0x1400, URZ ;  /* 0x0000140004067890 */ /* 0x000fc4000fffe0ff */
[----:B------:R-:W-:Y:S02]  /*0100*/  UIADD3 UR4, UPT, UPT, UR4, 0x1c00, URZ ;  /* 0x00001c0004047890 */ /* 0x000fe4000fffe0ff */
[----:B------:R-:W-:Y:S02]  /*0110*/  ULEA UR5, UR7, UR5, 0x18 ;  /* 0x0000000507057291 */ /* 0x000fe4000f8ec0ff */
[----:B------:R-:W-:Y:S02]  /*0120*/  ULEA UR6, UR7, UR6, 0x18 ;  /* 0x0000000607067291 */ /* 0x000fe4000f8ec0ff */
[----:B------:R-:W-:Y:S02]  /*0130*/  ULEA UR4, UR7, UR4, 0x18 ;  /* 0x0000000407047291 */ /* 0x000fe4000f8ec0ff */
[C---:B0-----:R-:W-:Y:S02]  /*0140*/  LEA R5, R0.reuse, UR5, 0x2 ;  /* 0x0000000500057c11 */ /* 0x041fe4000f8e10ff */
[----:B------:R-:W-:-:S02]  /*0150*/  LEA R7, R0, UR6, 0x2 ;  /* 0x0000000600077c11 */ /* 0x000fc4000f8e10ff */
[----:B-1----:R-:W-:Y:S01]  /*0160*/  LEA R3, R0, UR4, 0x2 ;  /* 0x0000000400037c11 */ /* 0x002fe2000f8e10ff */
[----:B--2---:R-:W-:Y:S01]  /*0170*/  @!P0 STS [R6+0x800], R9 ;  /* 0x0008000906008388 */ /* 0x004fe20000000800 */
[----:B------:R-:W-:Y:S06]  /*0180*/  BAR.SYNC.DEFER_BLOCKING 0x0 ;  /* 0x0000000000007b1d */ /* 0x000fec0000010000 */
[----:B------:R-:W0:Y:S04]  /*0190*/  LDS R4, [R6+0x400] ;  /* 0x0004000006047984 */ /* 0x000e280000000800 */
[----:B0-----:R-:W-:Y:S04]  /*01a0*/  STS [R5], R4 ;  /* 0x0000000405007388 */ /* 0x001fe80000000800 */
[----:B------:R-:W-:Y:S04]  /*01b0*/  STS [R7], R4 ;  /* 0x0000000407007388 */ /* 0x000fe80000000800 */
[----:B------:R-:W-:Y:S01]  /*01c0*/  STS [R3], R4 ;  /* 0x0000000403007388 */ /* 0x000fe20000000800 */
[----:B------:R-:W-:Y:S06]  /*01d0*/  BAR.SYNC.DEFER_BLOCKING 0x0 ;  /* 0x0000000000007b1d */ /* 0x000fec0000010000 */
[----:B------:R-:W-:Y:S04]  /*01e0*/  LDS R2, [R6+0x2cc] ;  /* 0x0002cc0006027984 */ /* 0x000fe80000000800 */
[----:B------:R-:W0:Y:S02]  /*01f0*/  LDS R9, [R5] ;  /* 0x0000000005097984 */ /* 0x000e240000000800 */
[----:B0-----:R-:W-:-:S05]  /*0200*/  IADD3 R2, PT, PT, R2, R9, RZ ;  /* 0x0000000902027210 */ /* 0x001fca0007ffe0ff */
[----:B------:R0:W-:Y:S01]  /*0210*/  STS [R5], R2 ;  /* 0x0000000205007388 */ /* 0x0001e20000000800 */
[----:B------:R-:W-:Y:S08]  /*0220*/  BAR.SYNC.DEFER_BLOCKING 0x0 ;  /* 0x0000000000007b1d */ /* 0x000ff00000010000 */
[----:B0-----:R-:W0:Y:S01]  /*0230*/  LDC R2, c[0x0][0x394] ;  /* 0x0000e500ff027b82 */ /* 0x001e220000000800 */
[----:B------:R-:W-:Y:S04]  /*0240*/  LDS R8, [R6+0x310] ;  /* 0x0003100006087984 */ /* 0x000fe80000000800 */
[----:B------:R-:W-:Y:S01]  /*0250*/  LDS R9, [R6+0x1dc] ;  /* 0x0001dc0006097984 */ /* 0x000fe20000000800 */
[----:B0-----:R-:W-:-:S03]  /*0260*/  ISETP.GE.AND P1, PT, R2, 0x2, PT ;  /* 0x000000020200780c */ /* 0x001fc60003f26270 */
[----:B------:R-:W0:Y:S02]  /*0270*/  LDS R10, [R7] ;  /* 0x00000000070a7984 */ /* 0x000e240000000800 */
[----:B0-----:R-:W-:-:S05]  /*0280*/  IADD3 R8, PT, PT, R10, R9, R8 ;  /* 0x000000090a087210 */ /* 0x001fca0007ffe008 */
[----:B------:R-:W-:Y:S01]  /*0290*/  STS [R7], R8 ;  /* 0x0000000807007388 */ /* 0x000fe20000000800 */
[----:B------:R-:W-:Y:S06]  /*02a0*/  BAR.SYNC.DEFER_BLOCKING 0x0 ;  /* 0x0000000000007b1d */ /* 0x000fec0000010000 */
[----:B------:R-:W-:Y:S04]  /*02b0*/  LDS R4, [R6+0x300] ;  /* 0x0003000006047984 */ /* 0x000fe80000000800 */
[----:B------:R-:W-:Y:S04]  /*02c0*/  LDS R9, [R6+0x210] ;  /* 0x0002100006097984 */ /* 0x000fe80000000800 */
[----:B------:R-:W0:Y:S04]  /*02d0*/  LDS R10, [R6+0xdc] ;  /* 0x0000dc00060a7984 */ /* 0x000e280000000800 */
[----:B------:R-:W1:Y:S01]  /*02e0*/  LDS R5, [R3] ;  /* 0x0000000003057984 */ /* 0x000e620000000800 */
[----:B0-----:R-:W-:-:S04]  /*02f0*/  IADD3 R4, PT, PT, R10, R9, R4 ;  /* 0x000000090a047210 */ /* 0x001fc80007ffe004 */
[----:B-1----:R-:W-:-:S05]  /*0300*/  IADD3 R4, PT, PT, R4, R5, RZ ;  /* 0x0000000504047210 */ /* 0x002fca0007ffe0ff */
[----:B------:R0:W-:Y:S01]  /*0310*/  STS [R3], R4 ;  /* 0x0000000403007388 */ /* 0x0001e20000000800 */
[----:B------:R-:W-:Y:S06]  /*0320*/  BAR.SYNC.DEFER_BLOCKING 0x0 ;  /* 0x0000000000007b1d */ /* 0x000fec0000010000 */
[----:B------:R-:W-:Y:S05]  /*0330*/  @!P1 EXIT ;  /* 0x000000000000994d */ /* 0x000fea0003800000 */
[----:B------:R-:W1:Y:S01]  /*0340*/  LDC R9, c[0x0][0x390] ;  /* 0x0000e400ff097b82 */ /* 0x000e620000000800 */
[----:B------:R-:W2:Y:S01]  /*0350*/  LDCU.64 UR6, c[0x0][0x380] ;  /* 0x00007000ff0677ac */ /* 0x000ea20008000a00 */
[----:B------:R-:W-:-:S06]  /*0360*/  UMOV UR8, 0x1 ;  /* 0x0000000100087882 */ /* 0x000fcc0000000000 */
[----:B0-----:R-:W0:Y:S08]  /*0370*/  LDC.64 R2, c[0x0][0x380] ;  /* 0x0000e000ff027b82 */ /* 0x001e300000000a00 */
[----:B------:R-:W3:Y:S01]  /*0380*/  LDC.64 R16, c[0x0][0x390] ;  /* 0x0000e400ff107b82 */ /* 0x000ee20000000a00 */
[----:B--2---:R-:W-:-:S04]  /*0390*/  UIADD3 UR6, UP0, UPT, UR6, -0x400, URZ ;  /* 0xfffffc0006067890 */ /* 0x004fc8000ff1e0ff */
[----:B------:R-:W-:Y:S01]  /*03a0*/  UIADD3.X UR7, UPT, UPT, UR7, -0x1, URZ, UP0, !UPT ;  /* 0xffffffff07077890 */ /* 0x000fe200087fe4ff */
[----:B-1----:R-:W-:-:S11]  /*03b0*/  IADD3 R9, PT, PT, R0, -0x100, R9 ;  /* 0xffffff0000097810 */ /* 0x002fd60007ffe009 */
.L_x_15:
[----:B------:R-:W-:Y:S01]  /*03c0*/  BSSY.RECONVERGENT B0, `(.L_x_13) ;  /* 0x000030b000007945 */ /* 0x000fe20003800200 */
[----:B-1-3--:R-:W-:-:S03]  /*03d0*/  IMAD R5, R16, UR8, RZ ;  /* 0x0000000810057c24 */ /* 0x00afc6000f8e02ff */
[----:B------:R-:W-:Y:S05]  /*03e0*/  @P0 BRA `(.L_x_14) ;  /* 0x0000003000200947 */ /* 0x000fea0003800000 */
[----:B------:R-:W-:Y:S01]  /*03f0*/  MOV R12, UR6 ;  /* 0x00000006000c7c02 */ /* 0x000fe20008000f00 */
[----:B------:R-:W1:Y:S01]  /*0400*/  LDS R19, [R6+0x800] ;  /* 0x0008000006137984 */ /* 0x000e620000000800 */
[----:B------:R-:W-:-:S03]  /*0410*/  MOV R13, UR7 ;  /* 0x00000007000d7c02 */ /* 0x000fc60008000f00 */
[----:B------:R-:W2:Y:S01]  /*0420*/  LDS R25, [R6+0x7fc] ;  /* 0x0007fc0006197984 */ /* 0x000ea20000000800 */
[----:B------:R-:W-:-:S03]  /*0430*/  IMAD.WIDE R12, R5, 0x4, R12 ;  /* 0x00000004050c7825 */ /* 0x000fc600078e020c */
[----:B------:R-:W3:Y:S04]  /*0440*/  LDS R26, [R6+0x7f8] ;  /* 0x0007f800061a7984 */ /* 0x000ee80000000800 */
[----:B------:R-:W1:Y:S04]  /*0450*/  LDG.E R18, desc[UR10][R12.64] ;  /* 0x0000000a0c127981 */ /* 0x000e68000c1e1900 */
[----:B------:R-:W2:Y:S04]  /*0460*/  LDG.E R24, desc[UR10][R12.64+0x4] ;  /* 0x0000040a0c187981 */ /* 0x000ea8000c1e1900 */
[----:B------:R-:W3:Y:S04]  /*0470*/  LDG.E R8, desc[UR10][R12.64+0x8] ;  /* 0x0000080a0c087981 */ /* 0x000ee8000c1e1900 */
[----:B------:R-:W4:Y:S04]  /*0480*/  LDG.E R4, desc[UR10][R12.64+0xc] ;  /* 0x00000c0a0c047981 */ /* 0x000f28000c1e1900 */
[----:B------:R-:W5:Y:S04]  /*0490*/  LDG.E R22, desc[UR10][R12.64+0x10] ;  /* 0x0000100a0c167981 */ /* 0x000f68000c1e1900 */
[----:B------:R-:W5:Y:S04]  /*04a0*/  LDG.E R23, desc[UR10][R12.64+0x14] ;  /* 0x0000140a0c177981 */ /* 0x000f68000c1e1900 */
[----:B------:R-:W5:Y:S04]  /*04b0*/  LDG.E R10, desc[UR10][R12.64+0x18] ;  /* 0x0000180a0c0a7981 */ /* 0x000f68000c1e1900 */
[----:B------:R-:W5:Y:S04]  /*04c0*/  LDG.E R11, desc[UR10][R12.64+0x1c] ;  /* 0x00001c0a0c0b7981 */ /* 0x000f68000c1e1900 */
[----:B------:R-:W5:Y:S04]  /*04d0*/  LDG.E R21, desc[UR10][R12.64+0x20] ;  /* 0x0000200a0c157981 */ /* 0x000f68000c1e1900 */
[----:B------:R-:W5:Y:S04]  /*04e0*/  LDG.E R20, desc[UR10][R12.64+0x24] ;  /* 0x0000240a0c147981 */ /* 0x000f68000c1e1900 */
[----:B------:R-:W5:Y:S04]  /*04f0*/  LDG.E R14, desc[UR10][R12.64+0x28] ;  /* 0x0000280a0c0e7981 */ /* 0x000f68000c1e1900 */
[----:B------:R-:W5:Y:S04]  /*0500*/  LDG.E R15, desc[UR10][R12.64+0x2c] ;  /* 0x00002c0a0c0f7981 */ /* 0x000f68000c1e1900 */
[----:B------:R-:W-:Y:S04]  /*0510*/  LDS R27, [R6+0x7d0] ;  /* 0x0007d000061b7984 */ /* 0x000fe80000000800 */
[----:B------:R-:W-:Y:S01]  /*0520*/  LDS R28, [R6+0x6f8] ;  /* 0x0006f800061c7984 */ /* 0x000fe20000000800 */
[----:B-1----:R-:W-:-:S03]  /*0530*/  IMAD R19, R18, R19, RZ ;  /* 0x0000001312137224 */ /* 0x002fc600078e02ff */
[----:B------:R-:W5:Y:S01]  /*0540*/  LDG.E R18, desc[UR10][R12.64+0x30] ;  /* 0x0000300a0c127981 */ /* 0x000f62000c1e1900 */
[----:B--2---:R-:W-:-:S03]  /*0550*/  IMAD R25, R24, R25, R19 ;  /* 0x0000001918197224 */ /* 0x004fc600078e0213 */
[----:B------:R-:W2:Y:S01]  /*0560*/  LDG.E R19, desc[UR10][R12.64+0x34] ;  /* 0x0000340a0c137981 */ /* 0x000ea2000c1e1900 */
[----:B---3--:R-:W-:-:S03]  /*0570*/  IMAD R25, R8, R26, R25 ;  /* 0x0000001a08197224 */ /* 0x008fc600078e0219 */
[----:B------:R-:W4:Y:S04]  /*0580*/  LDS R24, [R6+0x7f4] ;  /* 0x0007f40006187984 */ /* 0x000f280000000800 */
[----:B------:R-:W3:Y:S04]  /*0590*/  LDG.E R8, desc[UR10][R12.64+0x38] ;  /* 0x0000380a0c087981 */ /* 0x000ee8000c1e1900 */
[----:B------:R-:W-:Y:S01]  /*05a0*/  LDS R26, [R6+0x7e8] ;  /* 0x0007e800061a7984 */ /* 0x000fe20000000800 */
[----:B----4-:R-:W-:-:S03]  /*05b0*/  IMAD R25, R4, R24, R25 ;  /* 0x0000001804197224 */ /* 0x010fc600078e0219 */
[----:B------:R-:W4:Y:S04]  /*05c0*/  LDG.E R4, desc[UR10][R12.64+0x3c] ;  /* 0x00003c0a0c047981 */ /* 0x000f28000c1e1900 */
[----:B------:R-:W5:Y:S02]  /*05d0*/  LDS R24, [R6+0x7f0] ;  /* 0x0007f00006187984 */ /* 0x000f640000000800 */
[----:B-----5:R-:W-:Y:S02]  /*05e0*/  IMAD R24, R22, R24, R25 ;  /* 0x0000001816187224 */ /* 0x020fe400078e0219 */
[----:B------:R-:W5:Y:S04]  /*05f0*/  LDG.E R22, desc[UR10][R12.64+0x40] ;  /* 0x0000400a0c167981 */ /* 0x000f68000c1e1900 */
[----:B------:R-:W1:Y:S02]  /*0600*/  LDS R25, [R6+0x7ec] ;  /* 0x0007ec0006197984 */ /* 0x000e640000000800 */
[----:B-1----:R-:W-:-:S02]  /*0610*/  IMAD R25, R23, R25, R24 ;  /* 0x0000001917197224 */ /* 0x002fc400078e0218 */
[----:B------:R-:W5:Y:S02]  /*0620*/  LDG.E R23, desc[UR10][R12.64+0x44] ;  /* 0x0000440a0c177981 */ /* 0x000f64000c1e1900 */
[----:B------:R-:W-:Y:S02]  /*0630*/  IMAD R26, R10, R26, R25 ;  /* 0x0000001a0a1a7224 */ /* 0x000fe400078e0219 */
[----:B------:R-:W1:Y:S04]  /*0640*/  LDS R24, [R6+0x7e4] ;  /* 0x0007e40006187984 */ /* 0x000e680000000800 */
[----:B------:R-:W5:Y:S04]  /*0650*/  LDG.E R10, desc[UR10][R12.64+0x48] ;  /* 0x0000480a0c0a7981 */ /* 0x000f68000c1e1900 */
[----:B------:R-:W0:Y:S01]  /*0660*/  LDS R25, [R6+0x7e0] ;  /* 0x0007e00006197984 */ /* 0x000e220000000800 */
[----:B-1----:R-:W-:-:S03]  /*0670*/  IMAD R24, R11, R24, R26 ;  /* 0x000000180b187224 */ /* 0x002fc600078e021a */
[----:B------:R-:W5:Y:S04]  /*0680*/  LDG.E R11, desc[UR10][R12.64+0x4c] ;  /* 0x00004c0a0c0b7981 */ /* 0x000f68000c1e1900 */
[----:B------:R-:W1:Y:S01]  /*0690*/  LDS R26, [R6+0x7dc] ;  /* 0x0007dc00061a7984 */ /* 0x000e620000000800 */
[----:B0-----:R-:W-:-:S03]  /*06a0*/  IMAD R25, R21, R25, R24 ;  /* 0x0000001915197224 */ /* 0x001fc600078e0218 */
[----:B------:R-:W5:Y:S04]  /*06b0*/  LDG.E R21, desc[UR10][R12.64+0x50] ;  /* 0x0000500a0c157981 */ /* 0x000f68000c1e1900 */
[----:B------:R-:W0:Y:S01]  /*06c0*/  LDS R24, [R6+0x7d8] ;  /* 0x0007d80006187984 */ /* 0x000e220000000800 */
[----:B-1----:R-:W-:-:S03]  /*06d0*/  IMAD R25, R20, R26, R25 ;  /* 0x0000001a14197224 */ /* 0x002fc600078e0219 */
[----:B------:R-:W5:Y:S04]  /*06e0*/  LDG.E R20, desc[UR10][R12.64+0x54] ;  /* 0x0000540a0c147981 */ /* 0x000f68000c1e1900 */
[----:B------:R-:W1:Y:S01]  /*06f0*/  LDS R26, [R6+0x7d4] ;  /* 0x0007d400061a7984 */ /* 0x000e620000000800 */
[----:B0-----:R-:W-:-:S03]  /*0700*/  IMAD R24, R14, R24, R25 ;  /* 0x000000180e187224 */ /* 0x001fc600078e0219 */
[----:B------:R-:W5:Y:S01]  /*0710*/  LDG.E R14, desc[UR10][R12.64+0x58] ;  /* 0x0000580a0c0e7981 */ /* 0x000f62000c1e1900 */
[----:B-1----:R-:W-:-:S03]  /*0720*/  IMAD R25, R15, R26, R24 ;  /* 0x0000001a0f197224 */ /* 0x002fc600078e0218 */
[----:B------:R-:W5:Y:S04]  /*0730*/  LDG.E R15, desc[UR10][R12.64+0x5c] ;  /* 0x00005c0a0c0f7981 */ /* 0x000f68000c1e1900 */
[----:B------:R-:W2:Y:S01]  /*0740*/  LDS R26, [R6+0x7cc] ;  /* 0x0007cc00061a7984 */ /* 0x000ea20000000800 */
[----:B------:R-:W-:-:S03]  /*0750*/  IMAD R24, R18, R27, R25 ;  /* 0x0000001b12187224 */ /* 0x000fc600078e0219 */
[----:B------:R-:W5:Y:S04]  /*0760*/  LDG.E R18, desc[UR10][R12.64+0x60] ;  /* 0x0000600a0c127981 */ /* 0x000f68000c1e1900 */
[----:B------:R-:W3:Y:S01]  /*0770*/  LDS R27, [R6+0x7c8] ;  /* 0x0007c800061b7984 */ /* 0x000ee20000000800 */
[----:B--2---:R-:W-:-:S03]  /*0780*/  IMAD R25, R19, R26, R24 ;  /* 0x0000001a13197224 */ /* 0x004fc600078e0218 */
[----:B------:R-:W2:Y:S04]  /*0790*/  LDG.E R19, desc[UR10][R12.64+0x64] ;  /* 0x0000640a0c137981 */ /* 0x000ea8000c1e1900 */
[----:B------:R-:W4:Y:S04]  /*07a0*/  LDS R24, [R6+0x7c4] ;  /* 0x0007c40006187984 */ /* 0x000f280000000800 */
[----:B------:R-:W-:Y:S01]  /*07b0*/  LDS R26, [R6+0x7b8] ;  /* 0x0007b800061a7984 */ /* 0x000fe20000000800 */
[----:B---3--:R-:W-:-:S03]  /*07c0*/  IMAD R25, R8, R27, R25 ;  /* 0x0000001b08197224 */ /* 0x008fc600078e0219 */
[----:B------:R-:W3:Y:S04]  /*07d0*/  LDG.E R8, desc[UR10][R12.64+0x68] ;  /* 0x0000680a0c087981 */ /* 0x000ee8000c1e1900 */
[----:B------:R-:W-:Y:S01]  /*07e0*/  LDS R27, [R6+0x7a0] ;  /* 0x0007a000061b7984 */ /* 0x000fe20000000800 */
[----:B----4-:R-:W-:-:S03]  /*07f0*/  IMAD R25, R4, R24, R25 ;  /* 0x0000001804197224 */ /* 0x010fc600078e0219 */
[----:B------:R-:W4:Y:S04]  /*0800*/  LDG.E R4, desc[UR10][R12.64+0x6c] ;  /* 0x00006c0a0c047981 */ /* 0x000f28000c1e1900 */
[----:B------:R-:W5:Y:S02]  /*0810*/  LDS R24, [R6+0x7c0] ;  /* 0x0007c00006187984 */ /* 0x000f640000000800 */
[----:B-----5:R-:W-:Y:S02]  /*0820*/  IMAD R24, R22, R24, R25 ;  /* 0x0000001816187224 */ /* 0x020fe400078e0219 */
[----:B------:R-:W5:Y:S04]  /*0830*/  LDG.E R22, desc[UR10][R12.64+0x70] ;  /* 0x0000700a0c167981 */ /* 0x000f68000c1e1900 */
[----:B------:R-:W0:Y:S02]  /*0840*/  LDS R25, [R6+0x7bc] ;  /* 0x0007bc0006197984 */ /* 0x000e240000000800 */
[----:B0-----:R-:W-:-:S02]  /*0850*/  IMAD R25, R23, R25, R24 ;  /* 0x0000001917197224 */ /* 0x001fc400078e0218 */
[----:B------:R-:W5:Y:S02]  /*0860*/  LDG.E R23, desc[UR10][R12.64+0x74] ;  /* 0x0000740a0c177981 */ /* 0x000f64000c1e1900 */
[----:B------:R-:W-:Y:S02]  /*0870*/  IMAD R26, R10, R26, R25 ;  /* 0x0000001a0a1a7224 */ /* 0x000fe400078e0219 */
[----:B------:R-:W0:Y:S04]  /*0880*/  LDS R24, [R6+0x7b4] ;  /* 0x0007b40006187984 */ /* 0x000e280000000800 */
        /* <DEDUP_REMOVED lines=12> */
[----:B------:R-:W5:Y:S01]  /*0950*/  LDG.E R14, desc[UR10][R12.64+0x88] ;  /* 0x0000880a0c0e7981 */ /* 0x000f62000c1e1900 */
[----:B0-----:R-:W-:-:S03]  /*0960*/  IMAD R25, R15, R26, R24 ;  /* 0x0000001a0f197224 */ /* 0x001fc600078e0218 */
[----:B------:R-:W5:Y:S01]  /*0970*/  LDG.E R15, desc[UR10][R12.64+0x8c] ;  /* 0x00008c0a0c0f7981 */ /* 0x000f62000c1e1900 */
[----:B------:R-:W-:-:S03]  /*0980*/  IMAD R24, R18, R27, R25 ;  /* 0x0000001b12187224 */ /* 0x000fc600078e0219 */
[----:B------:R-:W2:Y:S04]  /*0990*/  LDS R26, [R6+0x79c] ;  /* 0x00079c00061a7984 */ /* 0x000ea80000000800 */
[----:B------:R-:W5:Y:S04]  /*09a0*/  LDG.E R18, desc[UR10][R12.64+0x90] ;  /* 0x0000900a0c127981 */ /* 0x000f68000c1e1900 */
[----:B------:R-:W3:Y:S01]  /*09b0*/  LDS R27, [R6+0x798] ;  /* 0x00079800061b7984 */ /* 0x000ee20000000800 */
[----:B--2---:R-:W-:-:S03]  /*09c0*/  IMAD R25, R19, R26, R24 ;  /* 0x0000001a13197224 */ /* 0x004fc600078e0218 */
[----:B------:R-:W2:Y:S04]  /*09d0*/  LDG.E R19, desc[UR10][R12.64+0x94] ;  /* 0x0000940a0c137981 */ /* 0x000ea8000c1e1900 */
[----:B------:R-:W4:Y:S01]  /*09e0*/  LDS R24, [R6+0x794] ;  /* 0x0007940006187984 */ /* 0x000f220000000800 */
[----:B---3--:R-:W-:-:S03]  /*09f0*/  IMAD R25, R8, R27, R25 ;  /* 0x0000001b08197224 */ /* 0x008fc600078e0219 */
[----:B------:R-:W3:Y:S04]  /*0a00*/  LDG.E R8, desc[UR10][R12.64+0x98] ;  /* 0x0000980a0c087981 */ /* 0x000ee8000c1e1900 */
[----:B------:R-:W-:Y:S04]  /*0a10*/  LDS R26, [R6+0x788] ;  /* 0x00078800061a7984 */ /* 0x000fe80000000800 */
        /* <DEDUP_REMOVED lines=50> */
[----:B------:R-:W0:Y:S04]  /*0d40*/  LDS R26, [R6+0x74c] ;  /* 0x00074c00061a7984 */ /* 0x000e280000000800 */
[----:B------:R-:W5:Y:S01]  /*0d50*/  LDG.E R11, desc[UR10][R12.64+0xdc] ;  /* 0x0000dc0a0c0b7981 */ /* 0x000f62000c1e1900 */
[----:B-1----:R-:W-:-:S03]  /*0d60*/  IMAD R25, R21, R25, R24 ;  /* 0x0000001915197224 */ /* 0x002fc600078e0218 */
[----:B------:R-:W5:Y:S04]  /*0d70*/  LDG.E R21, desc[UR10][R12.64+0xe0] ;  /* 0x0000e00a0c157981 */ /* 0x000f68000c1e1900 */
[----:B------:R-:W1:Y:S01]  /*0d80*/  LDS R24, [R6+0x748] ;  /* 0x0007480006187984 */ /* 0x000e620000000800 */
[----:B0-----:R-:W-:-:S03]  /*0d90*/  IMAD R25, R20, R26, R25 ;  /* 0x0000001a14197224 */ /* 0x001fc600078e0219 */
[----:B------:R-:W0:Y:S04]  /*0da0*/  LDS R26, [R6+0x744] ;  /* 0x00074400061a7984 */ /* 0x000e280000000800 */
[----:B------:R-:W5:Y:S01]  /*0db0*/  LDG.E R20, desc[UR10][R12.64+0xe4] ;  /* 0x0000e40a0c147981 */ /* 0x000f62000c1e1900 */
        /* <DEDUP_REMOVED lines=16> */
[----:B------:R-:W5:Y:S04]  /*0ec0*/  LDS R24, [R6+0x730] ;  /* 0x0007300006187984 */ /* 0x000f680000000800 */
[----:B------:R-:W4:Y:S01]  /*0ed0*/  LDG.E R4, desc[UR10][R12.64+0xfc] ;  /* 0x0000fc0a0c047981 */ /* 0x000f22000c1e1900 */
[----:B-----5:R-:W-:-:S03]  /*0ee0*/  IMAD R24, R22, R24, R25 ;  /* 0x0000001816187224 */ /* 0x020fc600078e0219 */
[----:B------:R-:W5:Y:S04]  /*0ef0*/  LDG.E R22, desc[UR10][R12.64+0x100] ;  /* 0x0001000a0c167981 */ /* 0x000f68000c1e1900 */
[----:B------:R-:W0:Y:S02]  /*0f00*/  LDS R25, [R6+0x72c] ;  /* 0x00072c0006197984 */ /* 0x000e240000000800 */
[----:B0-----:R-:W-:Y:S02]  /*0f10*/  IMAD R25, R23, R25, R24 ;  /* 0x0000001917197224 */ /* 0x001fe400078e0218 */
[----:B------:R-:W5:Y:S02]  /*0f20*/  LDG.E R23, desc[UR10][R12.64+0x104] ;  /* 0x0001040a0c177981 */ /* 0x000f64000c1e1900 */
[----:B------:R-:W-:-:S02]  /*0f30*/  IMAD R26, R10, R26, R25 ;  /* 0x0000001a0a1a7224 */ /* 0x000fc400078e0219 */
        /* <DEDUP_REMOVED lines=8> */
[----:B------:R-:W5:Y:S01]  /*0fc0*/  LDG.E R24, desc[UR10][R12.64+0x114] ;  /* 0x0001140a0c187981 */ /* 0x000f62000c1e1900 */
[----:B0-----:R-:W-:-:S03]  /*0fd0*/  IMAD R21, R20, R26, R21 ;  /* 0x0000001a14157224 */ /* 0x001fc600078e0215 */
[----:B------:R-:W0:Y:S01]  /*0fe0*/  LDS R26, [R6+0x714] ;  /* 0x00071400061a7984 */ /* 0x000e220000000800 */
[----:B------:R-:W-:-:S03]  /*0ff0*/  IMAD R20, R14, R27, R21 ;  /* 0x0000001b0e147224 */ /* 0x000fc600078e0215 */
[----:B------:R-:W5:Y:S04]  /*1000*/  LDG.E R14, desc[UR10][R12.64+0x118] ;  /* 0x0001180a0c0e7981 */ /* 0x000f68000c1e1900 */
[----:B------:R-:W1:Y:S01]  /*1010*/  LDS R27, [R6+0x710] ;  /* 0x00071000061b7984 */ /* 0x000e620000000800 */
[----:B0-----:R-:W-:-:S03]  /*1020*/  IMAD R21, R15, R26, R20 ;  /* 0x0000001a0f157224 */ /* 0x001fc600078e0214 */
[----:B------:R-:W2:Y:S04]  /*1030*/  LDS R26, [R6+0x70c] ;  /* 0x00070c00061a7984 */ /* 0x000ea80000000800 */
[----:B------:R-:W5:Y:S01]  /*1040*/  LDG.E R15, desc[UR10][R12.64+0x11c] ;  /* 0x00011c0a0c0f7981 */ /* 0x000f62000c1e1900 */
[----:B-1----:R-:W-:-:S03]  /*1050*/  IMAD R20, R18, R27, R21 ;  /* 0x0000001b12147224 */ /* 0x002fc600078e0215 */
[----:B------:R-:W5:Y:S04]  /*1060*/  LDG.E R18, desc[UR10][R12.64+0x120] ;  /* 0x0001200a0c127981 */ /* 0x000f68000c1e1900 */
[----:B------:R-:W3:Y:S01]  /*1070*/  LDS R27, [R6+0x708] ;  /* 0x00070800061b7984 */ /* 0x000ee20000000800 */
[----:B--2---:R-:W-:-:S03]  /*1080*/  IMAD R21, R19, R26, R20 ;  /* 0x0000001a13157224 */ /* 0x004fc600078e0214 */
[----:B------:R-:W2:Y:S04]  /*1090*/  LDG.E R19, desc[UR10][R12.64+0x124] ;  /* 0x0001240a0c137981 */ /* 0x000ea8000c1e1900 */
[----:B------:R-:W4:Y:S04]  /*10a0*/  LDS R26, [R6+0x704] ;  /* 0x00070400061a7984 */ /* 0x000f280000000800 */
[----:B------:R-:W2:Y:S01]  /*10b0*/  LDG.E R20, desc[UR10][R12.64+0x12c] ;  /* 0x00012c0a0c147981 */ /* 0x000ea2000c1e1900 */
[----:B---3--:R-:W-:-:S03]  /*10c0*/  IMAD R21, R8, R27, R21 ;  /* 0x0000001b08157224 */ /* 0x008fc600078e0215 */
[----:B------:R-:W3:Y:S01]  /*10d0*/  LDG.E R8, desc[UR10][R12.64+0x128] ;  /* 0x0001280a0c087981 */ /* 0x000ee2000c1e1900 */
[----:B----4-:R-:W-:-:S03]  /*10e0*/  IMAD R27, R4, R26, R21 ;  /* 0x0000001a041b7224 */ /* 0x010fc600078e0215 */
[----:B------:R-:W5:Y:S04]  /*10f0*/  LDS R26, [R6+0x700] ;  /* 0x00070000061a7984 */ /* 0x000f680000000800 */
[----:B------:R0:W4:Y:S01]  /*1100*/  LDG.E R21, desc[UR10][R12.64+0x130] ;  /* 0x0001300a0c157981 */ /* 0x000122000c1e1900 */
[----:B------:R-:W-:-:S03]  /*1110*/  IMAD.WIDE R4, R5, 0x4, R2 ;  /* 0x0000000405047825 */ /* 0x000fc600078e0202 */
[----:B0-----:R-:W-:Y:S04]  /*1120*/  LDS R12, [R6+0x6f0] ;  /* 0x0006f000060c7984 */ /* 0x001fe80000000800 */
[----:B------:R-:W-:Y:S01]  /*1130*/  LDS R13, [R6+0x6ec] ;  /* 0x0006ec00060d7984 */ /* 0x000fe20000000800 */
[----:B-----5:R-:W-:-:S03]  /*1140*/  IMAD R26, R22, R26, R27 ;  /* 0x0000001a161a7224 */ /* 0x020fc600078e021b */
[----:B------:R-:W5:Y:S04]  /*1150*/  LDG.E R22, desc[UR10][R4.64+-0x2cc] ;  /* 0xfffd340a04167981 */ /* 0x000f68000c1e1900 */
[----:B------:R-:W0:Y:S02]  /*1160*/  LDS R27, [R6+0x6fc] ;  /* 0x0006fc00061b7984 */ /* 0x000e240000000800 */
[----:B0-----:R-:W-:Y:S02]  /*1170*/  IMAD R27, R23, R27, R26 ;  /* 0x0000001b171b7224 */ /* 0x001fe400078e021a */
[----:B------:R-:W5:Y:S04]  /*1180*/  LDG.E R23, desc[UR10][R4.64+-0x2c8] ;  /* 0xfffd380a04177981 */ /* 0x000f68000c1e1900 */
[----:B------:R-:W0:Y:S01]  /*1190*/  LDS R26, [R6+0x6f4] ;  /* 0x0006f400061a7984 */ /* 0x000e220000000800 */
[----:B------:R-:W-:-:S03]  /*11a0*/  IMAD R28, R10, R28, R27 ;  /* 0x0000001c0a1c7224 */ /* 0x000fc600078e021b */
[----:B------:R-:W5:Y:S04]  /*11b0*/  LDG.E R10, desc[UR10][R4.64+-0x2c4] ;  /* 0xfffd3c0a040a7981 */ /* 0x000f68000c1e1900 */
[----:B------:R-:W-:Y:S01]  /*11c0*/  LDS R27, [R6+0x6e0] ;  /* 0x0006e000061b7984 */ /* 0x000fe20000000800 */
[----:B0-----:R-:W-:-:S03]  /*11d0*/  IMAD R26, R11, R26, R28 ;  /* 0x0000001a0b1a7224 */ /* 0x001fc600078e021c */
[----:B------:R-:W5:Y:S01]  /*11e0*/  LDG.E R11, desc[UR10][R4.64+-0x2c0] ;  /* 0xfffd400a040b7981 */ /* 0x000f62000c1e1900 */
[----:B------:R-:W-:-:S03]  /*11f0*/  IMAD R25, R25, R12, R26 ;  /* 0x0000000c19197224 */ /* 0x000fc600078e021a */
[----:B------:R-:W5:Y:S04]  /*1200*/  LDG.E R12, desc[UR10][R4.64+-0x2bc] ;  /* 0xfffd440a040c7981 */ /* 0x000f68000c1e1900 */
[----:B------:R-:W0:Y:S01]  /*1210*/  LDS R26, [R6+0x6e8] ;  /* 0x0006e800061a7984 */ /* 0x000e220000000800 */
[----:B------:R-:W-:-:S03]  /*1220*/  IMAD R25, R24, R13, R25 ;  /* 0x0000000d18197224 */ /* 0x000fc600078e0219 */
[----:B------:R-:W1:Y:S04]  /*1230*/  LDS R24, [R6+0x6e4] ;  /* 0x0006e40006187984 */ /* 0x000e680000000800 */
[----:B------:R-:W5:Y:S01]  /*1240*/  LDG.E R13, desc[UR10][R4.64+-0x2b8] ;  /* 0xfffd480a040d7981 */ /* 0x000f62000c1e1900 */
[----:B0-----:R-:W-:-:S03]  /*1250*/  IMAD R26, R14, R26, R25 ;  /* 0x0000001a0e1a7224 */ /* 0x001fc600078e0219 */
[----:B------:R-:W5:Y:S01]  /*1260*/  LDG.E R14, desc[UR10][R4.64+-0x2b4] ;  /* 0xfffd4c0a040e7981 */ /* 0x000f62000c1e1900 */
[----:B-1----:R-:W-:-:S03]  /*1270*/  IMAD R25, R15, R24, R26 ;  /* 0x000000180f197224 */ /* 0x002fc600078e021a */
[----:B------:R-:W2:Y:S04]  /*1280*/  LDS R24, [R6+0x6dc] ;  /* 0x0006dc0006187984 */ /* 0x000ea80000000800 */
[----:B------:R-:W5:Y:S01]  /*1290*/  LDG.E R15, desc[UR10][R4.64+-0x2b0] ;  /* 0xfffd500a040f7981 */ /* 0x000f62000c1e1900 */
[----:B------:R-:W-:-:S03]  /*12a0*/  IMAD R25, R18, R27, R25 ;  /* 0x0000001b12197224 */ /* 0x000fc600078e0219 */
[----:B------:R-:W5:Y:S04]  /*12b0*/  LDG.E R18, desc[UR10][R4.64+-0x2ac] ;  /* 0xfffd540a04127981 */ /* 0x000f68000c1e1900 */
[----:B------:R-:W3:Y:S01]  /*12c0*/  LDS R26, [R6+0x6d8] ;  /* 0x0006d800061a7984 */ /* 0x000ee20000000800 */
[----:B--2---:R-:W-:-:S03]  /*12d0*/  IMAD R25, R19, R24, R25 ;  /* 0x0000001813197224 */ /* 0x004fc600078e0219 */
[----:B------:R-:W0:Y:S04]  /*12e0*/  LDS R24, [R6+0x6d4] ;  /* 0x0006d40006187984 */ /* 0x000e280000000800 */
[----:B------:R-:W2:Y:S01]  /*12f0*/  LDG.E R19, desc[UR10][R4.64+-0x2a8] ;  /* 0xfffd580a04137981 */ /* 0x000ea2000c1e1900 */
[----:B---3--:R-:W-:-:S03]  /*1300*/  IMAD R25, R8, R26, R25 ;  /* 0x0000001a08197224 */ /* 0x008fc600078e0219 */
[----:B------:R-:W4:Y:S01]  /*1310*/  LDS R26, [R6+0x6d0] ;  /* 0x0006d000061a7984 */ /* 0x000f220000000800 */
[----:B------:R-:W-:-:S05]  /*1320*/  LEA R8, R0, UR5, 0x2 ;  /* 0x0000000500087c11 */ /* 0x000fca000f8e10ff */
[----:B------:R-:W5:Y:S01]  /*1330*/  LDS R27, [R8+0x400] ;  /* 0x00040000081b7984 */ /* 0x000f620000000800 */
[----:B0-----:R-:W-:-:S03]  /*1340*/  IMAD R24, R20, R24, R25 ;  /* 0x0000001814187224 */ /* 0x001fc600078e0219 */
[----:B------:R-:W3:Y:S01]  /*1350*/  LDG.E R20, desc[UR10][R4.64+-0x2a4] ;  /* 0xfffd5c0a04147981 */ /* 0x000ee2000c1e1900 */
[----:B----4-:R-:W-:-:S03]  /*1360*/  IMAD R25, R21, R26, R24 ;  /* 0x0000001a15197224 */ /* 0x010fc600078e0218 */
[----:B------:R-:W4:Y:S04]  /*1370*/  LDG.E R21, desc[UR10][R4.64+-0x2a0] ;  /* 0xfffd600a04157981 */ /* 0x000f28000c1e1900 */
[----:B------:R-:W-:Y:S01]  /*1380*/  LDS R26, [R8+0x3f8] ;  /* 0x0003f800081a7984 */ /* 0x000fe20000000800 */
[----:B-----5:R-:W-:-:S03]  /*1390*/  IMAD R24, R22, R27, R25 ;  /* 0x0000001b16187224 */ /* 0x020fc600078e0219 */
[----:B------:R-:W5:Y:S04]  /*13a0*/  LDG.E R22, desc[UR10][R4.64+-0x29c] ;  /* 0xfffd640a04167981 */ /* 0x000f68000c1e1900 */
[----:B------:R-:W0:Y:S04]  /*13b0*/  LDS R25, [R8+0x3fc] ;  /* 0x0003fc0008197984 */ /* 0x000e280000000800 */
[----:B------:R-:W-:Y:S01]  /*13c0*/  LDS R27, [R8+0x3f0] ;  /* 0x0003f000081b7984 */ /* 0x000fe20000000800 */
[----:B0-----:R-:W-:-:S03]  /*13d0*/  IMAD R25, R23, R25, R24 ;  /* 0x0000001917197224 */ /* 0x001fc600078e0218 */
[----:B------:R-:W5:Y:S04]  /*13e0*/  LDG.E R23, desc[UR10][R4.64+-0x298] ;  /* 0xfffd680a04177981 */ /* 0x000f68000c1e1900 */
[----:B------:R-:W0:Y:S01]  /*13f0*/  LDS R24, [R8+0x3f4] ;  /* 0x0003f40008187984 */ /* 0x000e220000000800 */
[----:B------:R-:W-:-:S03]  /*1400*/  IMAD R26, R10, R26, R25 ;  /* 0x0000001a0a1a7224 */ /* 0x000fc600078e0219 */
[----:B------:R-:W5:Y:S01]  /*1410*/  LDG.E R10, desc[UR10][R4.64+-0x294] ;  /* 0xfffd6c0a040a7981 */ /* 0x000f62000c1e1900 */
[----:B0-----:R-:W-:-:S03]  /*1420*/  IMAD R25, R11, R24, R26 ;  /* 0x000000180b197224 */ /* 0x001fc600078e021a */
[----:B------:R-:W5:Y:S04]  /*1430*/  LDG.E R11, desc[UR10][R4.64+-0x290] ;  /* 0xfffd700a040b7981 */ /* 0x000f68000c1e1900 */
[----:B------:R-:W0:Y:S01]  /*1440*/  LDS R26, [R8+0x3ec] ;  /* 0x0003ec00081a7984 */ /* 0x000e220000000800 */
[----:B------:R-:W-:-:S03]  /*1450*/  IMAD R24, R12, R27, R25 ;  /* 0x0000001b0c187224 */ /* 0x000fc600078e0219 */
        /* <DEDUP_REMOVED lines=10> */
[----:B------:R-:W2:Y:S01]  /*1500*/  LDS R26, [R8+0x3dc] ;  /* 0x0003dc00081a7984 */ /* 0x000ea20000000800 */
[----:B-1----:R-:W-:-:S03]  /*1510*/  IMAD R24, R18, R27, R25 ;  /* 0x0000001b12187224 */ /* 0x002fc600078e0219 */
[----:B------:R-:W5:Y:S04]  /*1520*/  LDG.E R18, desc[UR10][R4.64+-0x27c] ;  /* 0xfffd840a04127981 */ /* 0x000f68000c1e1900 */
[----:B------:R-:W-:Y:S01]  /*1530*/  LDS R27, [R8+0x3d0] ;  /* 0x0003d000081b7984 */ /* 0x000fe20000000800 */
[----:B--2---:R-:W-:-:S03]  /*1540*/  IMAD R25, R19, R26, R24 ;  /* 0x0000001a13197224 */ /* 0x004fc600078e0218 */
[----:B------:R-:W2:Y:S04]  /*1550*/  LDG.E R19, desc[UR10][R4.64+-0x278] ;  /* 0xfffd880a04137981 */ /* 0x000ea8000c1e1900 */
[----:B------:R-:W3:Y:S04]  /*1560*/  LDS R24, [R8+0x3d8] ;  /* 0x0003d80008187984 */ /* 0x000ee80000000800 */
[----:B------:R-:W4:Y:S01]  /*1570*/  LDS R26, [R8+0x3d4] ;  /* 0x0003d400081a7984 */ /* 0x000f220000000800 */
[----:B---3--:R-:W-:-:S03]  /*1580*/  IMAD R24, R20, R24, R25 ;  /* 0x0000001814187224 */ /* 0x008fc600078e0219 */
        /* <DEDUP_REMOVED lines=132> */
[----:B------:R-:W1:Y:S04]  /*1dd0*/  LDS R25, [R8+0x320] ;  /* 0x0003200008197984 */ /* 0x000e680000000800 */
[----:B------:R-:W-:Y:S01]  /*1de0*/  LDS R27, [R8+0x314] ;  /* 0x00031400081b7984 */ /* 0x000fe20000000800 */
[----:B0-----:R-:W-:-:S03]  /*1df0*/  IMAD R24, R15, R26, R24 ;  /* 0x0000001a0f187224 */ /* 0x001fc600078e0218 */
[----:B------:R-:W5:Y:S04]  /*1e00*/  LDG.E R15, desc[UR10][R4.64+-0x1c0] ;  /* 0xfffe400a040f7981 */ /* 0x000f68000c1e1900 */
[----:B------:R-:W2:Y:S01]  /*1e10*/  LDS R26, [R8+0x31c] ;  /* 0x00031c00081a7984 */ /* 0x000ea20000000800 */
[----:B-1----:R-:W-:-:S03]  /*1e20*/  IMAD R24, R18, R25, R24 ;  /* 0x0000001912187224 */ /* 0x002fc600078e0218 */
[----:B------:R-:W5:Y:S01]  /*1e30*/  LDG.E R18, desc[UR10][R4.64+-0x1bc] ;  /* 0xfffe440a04127981 */ /* 0x000f62000c1e1900 */
[----:B--2---:R-:W-:-:S03]  /*1e40*/  IMAD R25, R19, R26, R24 ;  /* 0x0000001a13197224 */ /* 0x004fc600078e0218 */
[----:B------:R-:W2:Y:S04]  /*1e50*/  LDG.E R19, desc[UR10][R4.64+-0x1b8] ;  /* 0xfffe480a04137981 */ /* 0x000ea8000c1e1900 */
[----:B------:R0:W3:Y:S04]  /*1e60*/  LDS R26, [R8+0x318] ;  /* 0x00031800081a7984 */ /* 0x0000e80000000800 */
[----:B------:R-:W2:Y:S04]  /*1e70*/  LDG.E R24, desc[UR10][R4.64+-0x1b4] ;  /* 0xfffe4c0a04187981 */ /* 0x000ea8000c1e1900 */
[----:B0-----:R-:W2:Y:S01]  /*1e80*/  LDG.E R8, desc[UR10][R4.64+-0x1a4] ;  /* 0xfffe5c0a04087981 */ /* 0x001ea2000c1e1900 */
[----:B---3--:R-:W-:-:S03]  /*1e90*/  IMAD R26, R20, R26, R25 ;  /* 0x0000001a141a7224 */ /* 0x008fc600078e0219 */
[----:B------:R-:W3:Y:S04]  /*1ea0*/  LDG.E R20, desc[UR10][R4.64+-0x1b0] ;  /* 0xfffe500a04147981 */ /* 0x000ee8000c1e1900 */
[----:B------:R-:W5:Y:S01]  /*1eb0*/  LDS R25, [R7+0x400] ;  /* 0x0004000007197984 */ /* 0x000f620000000800 */
[----:B----4-:R-:W-:-:S03]  /*1ec0*/  IMAD R27, R21, R27, R26 ;  /* 0x0000001b151b7224 */ /* 0x010fc600078e021a */
[----:B------:R-:W4:Y:S01]  /*1ed0*/  LDG.E R21, desc[UR10][R4.64+-0x1ac] ;  /* 0xfffe540a04157981 */ /* 0x000f22000c1e1900 */
[----:B-----5:R-:W-:-:S03]  /*1ee0*/  IMAD R26, R22, R25, R27 ;  /* 0x00000019161a7224 */ /* 0x020fc600078e021b */
[----:B------:R-:W5:Y:S04]  /*1ef0*/  LDG.E R22, desc[UR10][R4.64+-0x1a8] ;  /* 0xfffe580a04167981 */ /* 0x000f68000c1e1900 */
[----:B------:R-:W0:Y:S04]  /*1f00*/  LDS R25, [R7+0x3fc] ;  /* 0x0003fc0007197984 */ /* 0x000e280000000800 */
[----:B------:R-:W1:Y:S01]  /*1f10*/  LDS R27, [R7+0x3f8] ;  /* 0x0003f800071b7984 */ /* 0x000e620000000800 */
[----:B0-----:R-:W-:-:S03]  /*1f20*/  IMAD R23, R23, R25, R26 ;  /* 0x0000001917177224 */ /* 0x001fc600078e021a */
[----:B------:R-:W0:Y:S01]  /*1f30*/  LDS R25, [R7+0x3f4] ;  /* 0x0003f40007197984 */ /* 0x000e220000000800 */
[----:B-1----:R-:W-:-:S03]  /*1f40*/  IMAD R26, R10, R27, R23 ;  /* 0x0000001b0a1a7224 */ /* 0x002fc600078e0217 */
[----:B------:R-:W1:Y:S04]  /*1f50*/  LDS R23, [R7+0x3f0] ;  /* 0x0003f00007177984 */ /* 0x000e680000000800 */
[----:B------:R-:W5:Y:S04]  /*1f60*/  LDG.E R10, desc[UR10][R4.64+-0x1a0] ;  /* 0xfffe600a040a7981 */ /* 0x000f68000c1e1900 */
[----:B------:R-:W1:Y:S01]  /*1f70*/  LDS R27, [R7+0x3ec] ;  /* 0x0003ec00071b7984 */ /* 0x000e620000000800 */
[----:B0-----:R-:W-:-:S03]  /*1f80*/  IMAD R25, R11, R25, R26 ;  /* 0x000000190b197224 */ /* 0x001fc600078e021a */
[----:B------:R-:W5:Y:S01]  /*1f90*/  LDG.E R11, desc[UR10][R4.64+-0x19c] ;  /* 0xfffe640a040b7981 */ /* 0x000f62000c1e1900 */
[----:B-1----:R-:W-:-:S03]  /*1fa0*/  IMAD R26, R12, R23, R25 ;  /* 0x000000170c1a7224 */ /* 0x002fc600078e0219 */
[----:B------:R-:W0:Y:S04]  /*1fb0*/  LDS R23, [R7+0x3e8] ;  /* 0x0003e80007177984 */ /* 0x000e280000000800 */
[----:B------:R-:W5:Y:S04]  /*1fc0*/  LDG.E R12, desc[UR10][R4.64+-0x198] ;  /* 0xfffe680a040c7981 */ /* 0x000f68000c1e1900 */
[----:B------:R-:W1:Y:S01]  /*1fd0*/  LDS R25, [R7+0x3e4] ;  /* 0x0003e40007197984 */ /* 0x000e620000000800 */
[----:B------:R-:W-:-:S03]  /*1fe0*/  IMAD R27, R13, R27, R26 ;  /* 0x0000001b0d1b7224 */ /* 0x000fc600078e021a */
[----:B------:R-:W5:Y:S01]  /*1ff0*/  LDG.E R13, desc[UR10][R4.64+-0x194] ;  /* 0xfffe6c0a040d7981 */ /* 0x000f62000c1e1900 */
[----:B0-----:R-:W-:-:S03]  /*2000*/  IMAD R26, R14, R23, R27 ;  /* 0x000000170e1a7224 */ /* 0x001fc600078e021b */
[----:B------:R-:W5:Y:S04]  /*2010*/  LDG.E R14, desc[UR10][R4.64+-0x190] ;  /* 0xfffe700a040e7981 */ /* 0x000f68000c1e1900 */
[----:B------:R-:W0:Y:S04]  /*2020*/  LDS R23, [R7+0x3e0] ;  /* 0x0003e00007177984 */ /* 0x000e280000000800 */
[----:B------:R-:W2:Y:S01]  /*2030*/  LDS R27, [R7+0x3dc] ;  /* 0x0003dc00071b7984 */ /* 0x000ea20000000800 */
[----:B-1----:R-:W-:-:S03]  /*2040*/  IMAD R25, R15, R25, R26 ;  /* 0x000000190f197224 */ /* 0x002fc600078e021a */
[----:B------:R-:W5:Y:S01]  /*2050*/  LDG.E R15, desc[UR10][R4.64+-0x18c] ;  /* 0xfffe740a040f7981 */ /* 0x000f62000c1e1900 */
[----:B0-----:R-:W-:-:S03]  /*2060*/  IMAD R26, R18, R23, R25 ;  /* 0x00000017121a7224 */ /* 0x001fc600078e0219 */
[----:B------:R-:W5:Y:S04]  /*2070*/  LDG.E R18, desc[UR10][R4.64+-0x188] ;  /* 0xfffe780a04127981 */ /* 0x000f68000c1e1900 */
[----:B------:R-:W0:Y:S04]  /*2080*/  LDS R23, [R7+0x3d8] ;  /* 0x0003d80007177984 */ /* 0x000e280000000800 */
[----:B------:R-:W3:Y:S01]  /*2090*/  LDS R25, [R7+0x3d4] ;  /* 0x0003d40007197984 */ /* 0x000ee20000000800 */
[----:B--2---:R-:W-:-:S03]  /*20a0*/  IMAD R27, R19, R27, R26 ;  /* 0x0000001b131b7224 */ /* 0x004fc600078e021a */
[----:B------:R-:W2:Y:S04]  /*20b0*/  LDG.E R19, desc[UR10][R4.64+-0x184] ;  /* 0xfffe7c0a04137981 */ /* 0x000ea8000c1e1900 */
[----:B------:R-:W4:Y:S01]  /*20c0*/  LDS R26, [R7+0x3d0] ;  /* 0x0003d000071a7984 */ /* 0x000f220000000800 */
[----:B0-----:R-:W-:-:S03]  /*20d0*/  IMAD R27, R24, R23, R27 ;  /* 0x00000017181b7224 */ /* 0x001fc600078e021b */
[----:B------:R-:W2:Y:S01]  /*20e0*/  LDG.E R23, desc[UR10][R4.64+-0x180] ;  /* 0xfffe800a04177981 */ /* 0x000ea2000c1e1900 */
[----:B---3--:R-:W-:-:S03]  /*20f0*/  IMAD R24, R20, R25, R27 ;  /* 0x0000001914187224 */ /* 0x008fc600078e021b */
[----:B------:R-:W3:Y:S04]  /*2100*/  LDG.E R20, desc[UR10][R4.64+-0x17c] ;  /* 0xfffe840a04147981 */ /* 0x000ee8000c1e1900 */
[----:B------:R-:W5:Y:S01]  /*2110*/  LDS R27, [R7+0x3cc] ;  /* 0x0003cc00071b7984 */ /* 0x000f620000000800 */
[----:B----4-:R-:W-:-:S03]  /*2120*/  IMAD R25, R21, R26, R24 ;  /* 0x0000001a15197224 */ /* 0x010fc600078e0218 */
[----:B------:R-:W4:Y:S04]  /*2130*/  LDG.E R21, desc[UR10][R4.64+-0x178] ;  /* 0xfffe880a04157981 */ /* 0x000f28000c1e1900 */
[----:B------:R-:W0:Y:S04]  /*2140*/  LDS R24, [R7+0x3c8] ;  /* 0x0003c80007187984 */ /* 0x000e280000000800 */
[----:B------:R-:W1:Y:S01]  /*2150*/  LDS R26, [R7+0x3c4] ;  /* 0x0003c400071a7984 */ /* 0x000e620000000800 */
[----:B-----5:R-:W-:-:S03]  /*2160*/  IMAD R25, R22, R27, R25 ;  /* 0x0000001b16197224 */ /* 0x020fc600078e0219 */
[----:B------:R-:W5:Y:S04]  /*2170*/  LDG.E R22, desc[UR10][R4.64+-0x174] ;  /* 0xfffe8c0a04167981 */ /* 0x000f68000c1e1900 */
[----:B------:R-:W-:Y:S01]  /*2180*/  LDS R27, [R7+0x3bc] ;  /* 0x0003bc00071b7984 */ /* 0x000fe20000000800 */
[----:B0-----:R-:W-:-:S03]  /*2190*/  IMAD R25, R8, R24, R25 ;  /* 0x0000001808197224 */ /* 0x001fc600078e0219 */
[----:B------:R-:W5:Y:S04]  /*21a0*/  LDG.E R8, desc[UR10][R4.64+-0x170] ;  /* 0xfffe900a04087981 */ /* 0x000f68000c1e1900 */
[----:B------:R-:W0:Y:S01]  /*21b0*/  LDS R24, [R7+0x3c0] ;  /* 0x0003c00007187984 */ /* 0x000e220000000800 */
[----:B-1----:R-:W-:-:S03]  /*21c0*/  IMAD R26, R10, R26, R25 ;  /* 0x0000001a0a1a7224 */ /* 0x002fc600078e0219 */
[----:B------:R-:W5:Y:S01]  /*21d0*/  LDG.E R10, desc[UR10][R4.64+-0x16c] ;  /* 0xfffe940a040a7981 */ /* 0x000f62000c1e1900 */
[----:B0-----:R-:W-:-:S03]  /*21e0*/  IMAD R25, R11, R24, R26 ;  /* 0x000000180b197224 */ /* 0x001fc600078e021a */
[----:B------:R-:W5:Y:S04]  /*21f0*/  LDG.E R11, desc[UR10][R4.64+-0x168] ;  /* 0xfffe980a040b7981 */ /* 0x000f68000c1e1900 */
[----:B------:R-:W0:Y:S01]  /*2200*/  LDS R26, [R7+0x3b8] ;  /* 0x0003b800071a7984 */ /* 0x000e220000000800 */
[----:B------:R-:W-:-:S03]  /*2210*/  IMAD R24, R12, R27, R25 ;  /* 0x0000001b0c187224 */ /* 0x000fc600078e0219 */
[----:B------:R-:W1:Y:S04]  /*2220*/  LDS R27, [R7+0x3b4] ;  /* 0x0003b400071b7984 */ /* 0x000e680000000800 */
[----:B------:R-:W5:Y:S01]  /*2230*/  LDG.E R12, desc[UR10][R4.64+-0x164] ;  /* 0xfffe9c0a040c7981 */ /* 0x000f62000c1e1900 */
[----:B0-----:R-:W-:-:S03]  /*2240*/  IMAD R25, R13, R26, R24 ;  /* 0x0000001a0d197224 */ /* 0x001fc600078e0218 */
[----:B------:R-:W5:Y:S04]  /*2250*/  LDG.E R13, desc[UR10][R4.64+-0x160] ;  /* 0xfffea00a040d7981 */ /* 0x000f68000c1e1900 */
[----:B------:R-:W0:Y:S01]  /*2260*/  LDS R26, [R7+0x3b0] ;  /* 0x0003b000071a7984 */ /* 0x000e220000000800 */
[----:B-1----:R-:W-:-:S03]  /*2270*/  IMAD R24, R14, R27, R25 ;  /* 0x0000001b0e187224 */ /* 0x002fc600078e0219 */
[----:B------:R-:W1:Y:S04]  /*2280*/  LDS R27, [R7+0x3ac] ;  /* 0x0003ac00071b7984 */ /* 0x000e680000000800 */
[----:B------:R-:W5:Y:S01]  /*2290*/  LDG.E R14, desc[UR10][R4.64+-0x15c] ;  /* 0xfffea40a040e7981 */ /* 0x000f62000c1e1900 */
[----:B0-----:R-:W-:-:S03]  /*22a0*/  IMAD R25, R15, R26, R24 ;  /* 0x0000001a0f197224 */ /* 0x001fc600078e0218 */
[----:B------:R-:W5:Y:S04]  /*22b0*/  LDG.E R15, desc[UR10][R4.64+-0x158] ;  /* 0xfffea80a040f7981 */ /* 0x000f68000c1e1900 */
[----:B------:R-:W2:Y:S01]  /*22c0*/  LDS R26, [R7+0x3a8] ;  /* 0x0003a800071a7984 */ /* 0x000ea20000000800 */
[----:B-1----:R-:W-:-:S03]  /*22d0*/  IMAD R24, R18, R27, R25 ;  /* 0x0000001b12187224 */ /* 0x002fc600078e0219 */
[----:B------:R-:W5:Y:S04]  /*22e0*/  LDG.E R18, desc[UR10][R4.64+-0x154] ;  /* 0xfffeac0a04127981 */ /* 0x000f68000c1e1900 */
[----:B------:R-:W0:Y:S04]  /*22f0*/  LDS R25, [R7+0x3a4] ;  /* 0x0003a40007197984 */ /* 0x000e280000000800 */
[----:B------:R-:W-:Y:S01]  /*2300*/  LDS R27, [R7+0x398] ;  /* 0x00039800071b7984 */ /* 0x000fe20000000800 */
[----:B--2---:R-:W-:-:S03]  /*2310*/  IMAD R24, R19, R26, R24 ;  /* 0x0000001a13187224 */ /* 0x004fc600078e0218 */
[----:B------:R-:W2:Y:S04]  /*2320*/  LDG.E R19, desc[UR10][R4.64+-0x150] ;  /* 0xfffeb00a04137981 */ /* 0x000ea8000c1e1900 */
[----:B------:R-:W3:Y:S01]  /*2330*/  LDS R26, [R7+0x3a0] ;  /* 0x0003a000071a7984 */ /* 0x000ee20000000800 */
[----:B0-----:R-:W-:-:S03]  /*2340*/  IMAD R25, R23, R25, R24 ;  /* 0x0000001917197224 */ /* 0x001fc600078e0218 */
[----:B------:R-:W2:Y:S04]  /*2350*/  LDG.E R23, desc[UR10][R4.64+-0x14c] ;  /* 0xfffeb40a04177981 */ /* 0x000ea8000c1e1900 */
[----:B------:R-:W4:Y:S01]  /*2360*/  LDS R24, [R7+0x39c] ;  /* 0x00039c0007187984 */ /* 0x000f220000000800 */
[----:B---3--:R-:W-:-:S03]  /*2370*/  IMAD R26, R20, R26, R25 ;  /* 0x0000001a141a7224 */ /* 0x008fc600078e0219 */
[----:B------:R-:W3:Y:S01]  /*2380*/  LDG.E R20, desc[UR10][R4.64+-0x148] ;  /* 0xfffeb80a04147981 */ /* 0x000ee2000c1e1900 */
        /* <DEDUP_REMOVED lines=13> */
[----:B------:R-:W0:Y:S04]  /*2460*/  LDS R26, [R7+0x384] ;  /* 0x00038400071a7984 */ /* 0x000e280000000800 */
[----:B------:R-:W5:Y:S01]  /*2470*/  LDG.E R11, desc[UR10][R4.64+-0x134] ;  /* 0xfffecc0a040b7981 */ /* 0x000f62000c1e1900 */
        /* <DEDUP_REMOVED lines=13> */
[----:B------:R-:W0:Y:S04]  /*2550*/  LDS R25, [R7+0x370] ;  /* 0x0003700007197984 */ /* 0x000e280000000800 */
[----:B------:R-:W5:Y:S04]  /*2560*/  LDG.E R18, desc[UR10][R4.64+-0x120] ;  /* 0xfffee00a04127981 */ /* 0x000f68000c1e1900 */
        /* <DEDUP_REMOVED lines=28> */
[----:B------:R-:W0:Y:S04]  /*2730*/  LDS R26, [R7+0x348] ;  /* 0x00034800071a7984 */ /* 0x000e280000000800 */
[----:B------:R-:W5:Y:S01]  /*2740*/  LDG.E R13, desc[UR10][R4.64+-0xf8] ;  /* 0xffff080a040d7981 */ /* 0x000f62000c1e1900 */
        /* <DEDUP_REMOVED lines=14> */
[----:B------:R-:W4:Y:S04]  /*2830*/  LDS R24, [R7+0x334] ;  /* 0x0003340007187984 */ /* 0x000f280000000800 */
[----:B------:R-:W2:Y:S01]  /*2840*/  LDG.E R23, desc[UR10][R4.64+-0xe4] ;  /* 0xffff1c0a04177981 */ /* 0x000ea2000c1e1900 */
[----:B---3--:R-:W-:-:S03]  /*2850*/  IMAD R26, R20, R26, R25 ;  /* 0x0000001a141a7224 */ /* 0x008fc600078e0219 */
[----:B------:R-:W3:Y:S01]  /*2860*/  LDG.E R20, desc[UR10][R4.64+-0xe0] ;  /* 0xffff200a04147981 */ /* 0x000ee2000c1e1900 */
[----:B----4-:R-:W-:-:S03]  /*2870*/  IMAD R25, R21, R24, R26 ;  /* 0x0000001815197224 */ /* 0x010fc600078e021a */
[----:B------:R-:W4:Y:S04]  /*2880*/  LDG.E R21, desc[UR10][R4.64+-0xdc] ;  /* 0xffff240a04157981 */ /* 0x000f28000c1e1900 */
[----:B------:R-:W0:Y:S04]  /*2890*/  LDS R24, [R7+0x32c] ;  /* 0x00032c0007187984 */ /* 0x000e280000000800 */
[----:B------:R-:W-:Y:S01]  /*28a0*/  LDS R26, [R7+0x324] ;  /* 0x00032400071a7984 */ /* 0x000fe20000000800 */
[----:B-----5:R-:W-:-:S03]  /*28b0*/  IMAD R25, R22, R27, R25 ;  /* 0x0000001b16197224 */ /* 0x020fc600078e0219 */
[----:B------:R-:W5:Y:S04]  /*28c0*/  LDG.E R22, desc[UR10][R4.64+-0xd8] ;  /* 0xffff280a04167981 */ /* 0x000f68000c1e1900 */
[----:B------:R-:W-:Y:S01]  /*28d0*/  LDS R27, [R7+0x304] ;  /* 0x00030400071b7984 */ /* 0x000fe20000000800 */
[----:B0-----:R-:W-:-:S03]  /*28e0*/  IMAD R25, R8, R24, R25 ;  /* 0x0000001808197224 */ /* 0x001fc600078e0219 */
[----:B------:R-:W0:Y:S04]  /*28f0*/  LDS R24, [R7+0x328] ;  /* 0x0003280007187984 */ /* 0x000e280000000800 */
[----:B------:R-:W5:Y:S01]  /*2900*/  LDG.E R8, desc[UR10][R4.64+-0xd4] ;  /* 0xffff2c0a04087981 */ /* 0x000f62000c1e1900 */
[----:B0-----:R-:W-:-:S03]  /*2910*/  IMAD R24, R10, R24, R25 ;  /* 0x000000180a187224 */ /* 0x001fc600078e0219 */
[----:B------:R-:W0:Y:S04]  /*2920*/  LDS R25, [R7+0x320] ;  /* 0x0003200007197984 */ /* 0x000e280000000800 */
[----:B------:R-:W5:Y:S01]  /*2930*/  LDG.E R10, desc[UR10][R4.64+-0xd0] ;  /* 0xffff300a040a7981 */ /* 0x000f62000c1e1900 */
[----:B------:R-:W-:-:S03]  /*2940*/  IMAD R11, R11, R26, R24 ;  /* 0x0000001a0b0b7224 */ /* 0x000fc600078e0218 */
[----:B------:R-:W1:Y:S04]  /*2950*/  LDS R24, [R7+0x31c] ;  /* 0x00031c0007187984 */ /* 0x000e680000000800 */
[----:B------:R-:W-:Y:S01]  /*2960*/  LDS R26, [R7+0x30c] ;  /* 0x00030c00071a7984 */ /* 0x000fe20000000800 */
        /* <DEDUP_REMOVED lines=14> */
[----:B--2---:R-:W-:-:S03]  /*2a50*/  IMAD R26, R19, R26, R18 ;  /* 0x0000001a131a7224 */ /* 0x004fc600078e0212 */
[----:B------:R-:W2:Y:S01]  /*2a60*/  LDG.E R19, desc[UR10][R4.64+-0xb8] ;  /* 0xffff480a04137981 */ /* 0x000ea2000c1e1900 */
[----:B------:R-:W-:Y:S01]  /*2a70*/  LEA R18, R0, UR4, 0x2 ;  /* 0x0000000400127c11 */ /* 0x000fe2000f8e10ff */
[----:B-1----:R-:W-:-:S04]  /*2a80*/  IMAD R25, R23, R24, R26 ;  /* 0x0000001817197224 */ /* 0x002fc800078e021a */
[----:B------:R-:W4:Y:S04]  /*2a90*/  LDS R26, [R18+0x400] ;  /* 0x00040000121a7984 */ /* 0x000f280000000800 */
[----:B------:R-:W2:Y:S01]  /*2aa0*/  LDG.E R23, desc[UR10][R4.64+-0xb4] ;  /* 0xffff4c0a04177981 */ /* 0x000ea2000c1e1900 */
[----:B---3--:R-:W-:-:S03]  /*2ab0*/  IMAD R24, R20, R27, R25 ;  /* 0x0000001b14187224 */ /* 0x008fc600078e0219 */
[----:B------:R-:W3:Y:S04]  /*2ac0*/  LDG.E R20, desc[UR10][R4.64+-0xb0] ;  /* 0xffff500a04147981 */ /* 0x000ee8000c1e1900 */
[----:B------:R-:W5:Y:S01]  /*2ad0*/  LDS R27, [R18+0x3fc] ;  /* 0x0003fc00121b7984 */ /* 0x000f620000000800 */
[----:B----4-:R-:W-:-:S03]  /*2ae0*/  IMAD R25, R21, R26, R24 ;  /* 0x0000001a15197224 */ /* 0x010fc600078e0218 */
[----:B------:R-:W4:Y:S04]  /*2af0*/  LDG.E R21, desc[UR10][R4.64+-0xac] ;  /* 0xffff540a04157981 */ /* 0x000f28000c1e1900 */
[----:B------:R-:W0:Y:S04]  /*2b00*/  LDS R26, [R18+0x3f8] ;  /* 0x0003f800121a7984 */ /* 0x000e280000000800 */
[----:B------:R-:W4:Y:S01]  /*2b10*/  LDG.E R24, desc[UR10][R4.64+-0xa4] ;  /* 0xffff5c0a04187981 */ /* 0x000f22000c1e1900 */
        /* <DEDUP_REMOVED lines=8> */
[----:B------:R-:W1:Y:S01]  /*2ba0*/  LDS R26, [R18+0x3ec] ;  /* 0x0003ec00121a7984 */ /* 0x000e620000000800 */
[----:B0-----:R-:W-:-:S03]  /*2bb0*/  IMAD R11, R11, R25, R10 ;  /* 0x000000190b0b7224 */ /* 0x001fc600078e020a */
[----:B------:R-:W5:Y:S04]  /*2bc0*/  LDG.E R10, desc[UR10][R4.64+-0x9c] ;  /* 0xffff640a040a7981 */ /* 0x000f68000c1e1900 */
[----:B------:R-:W0:Y:S01]  /*2bd0*/  LDS R25, [R18+0x3e8] ;  /* 0x0003e80012197984 */ /* 0x000e220000000800 */
[----:B-1----:R-:W-:-:S03]  /*2be0*/  IMAD R12, R12, R26, R11 ;  /* 0x0000001a0c0c7224 */ /* 0x002fc600078e020b */
[----:B------:R-:W1:Y:S04]  /*2bf0*/  LDS R26, [R18+0x3e4] ;  /* 0x0003e400121a7984 */ /* 0x000e680000000800 */
[----:B------:R-:W5:Y:S01]  /*2c00*/  LDG.E R11, desc[UR10][R4.64+-0x98] ;  /* 0xffff680a040b7981 */ /* 0x000f62000c1e1900 */
[----:B0-----:R-:W-:-:S03]  /*2c10*/  IMAD R13, R13, R25, R12 ;  /* 0x000000190d0d7224 */ /* 0x001fc600078e020c */
[----:B------:R-:W0:Y:S04]  /*2c20*/  LDS R25, [R18+0x3e0] ;  /* 0x0003e00012197984 */ /* 0x000e280000000800 */
[----:B------:R-:W5:Y:S01]  /*2c30*/  LDG.E R12, desc[UR10][R4.64+-0x94] ;  /* 0xffff6c0a040c7981 */ /* 0x000f62000c1e1900 */
[----:B-1----:R-:W-:-:S03]  /*2c40*/  IMAD R14, R14, R26, R13 ;  /* 0x0000001a0e0e7224 */ /* 0x002fc600078e020d */
[----:B------:R-:W2:Y:S04]  /*2c50*/  LDS R26, [R18+0x3dc] ;  /* 0x0003dc00121a7984 */ /* 0x000ea80000000800 */
[----:B------:R-:W5:Y:S01]  /*2c60*/  LDG.E R13, desc[UR10][R4.64+-0x90] ;  /* 0xffff700a040d7981 */ /* 0x000f62000c1e1900 */
[----:B0-----:R-:W-:-:S03]  /*2c70*/  IMAD R14, R15, R25, R14 ;  /* 0x000000190f0e7224 */ /* 0x001fc600078e020e */
[----:B------:R-:W0:Y:S04]  /*2c80*/  LDS R15, [R18+0x3d8] ;  /* 0x0003d800120f7984 */ /* 0x000e280000000800 */
[----:B------:R-:W-:Y:S01]  /*2c90*/  LDS R25, [R18+0x3cc] ;  /* 0x0003cc0012197984 */ /* 0x000fe20000000800 */
[----:B--2---:R-:W-:-:S03]  /*2ca0*/  IMAD R28, R19, R26, R14 ;  /* 0x0000001a131c7224 */ /* 0x004fc600078e020e */
[----:B------:R-:W3:Y:S04]  /*2cb0*/  LDS R19, [R18+0x3d4] ;  /* 0x0003d40012137984 */ /* 0x000ee80000000800 */
[----:B------:R-:W2:Y:S04]  /*2cc0*/  LDG.E R14, desc[UR10][R4.64+-0x8c] ;  /* 0xffff740a040e7981 */ /* 0x000ea8000c1e1900 */
[----:B------:R-:W4:Y:S01]  /*2cd0*/  LDS R26, [R18+0x3d0] ;  /* 0x0003d000121a7984 */ /* 0x000f220000000800 */
[----:B0-----:R-:W-:-:S03]  /*2ce0*/  IMAD R23, R23, R15, R28 ;  /* 0x0000000f17177224 */ /* 0x001fc600078e021c */
[----:B------:R-:W2:Y:S04]  /*2cf0*/  LDG.E R15, desc[UR10][R4.64+-0x88] ;  /* 0xffff780a040f7981 */ /* 0x000ea8000c1e1900 */
[----:B------:R-:W-:Y:S01]  /*2d00*/  LDS R28, [R18+0x3a0] ;  /* 0x0003a000121c7984 */ /* 0x000fe20000000800 */
[----:B---3--:R-:W-:-:S03]  /*2d10*/  IMAD R23, R20, R19, R23 ;  /* 0x0000001314177224 */ /* 0x008fc600078e0217 */
[----:B------:R-:W3:Y:S04]  /*2d20*/  LDG.E R20, desc[UR10][R4.64+-0x84] ;  /* 0xffff7c0a04147981 */ /* 0x000ee8000c1e1900 */
[----:B------:R-:W3:Y:S01]  /*2d30*/  LDG.E R19, desc[UR10][R4.64+-0x80] ;  /* 0xffff800a04137981 */ /* 0x000ee2000c1e1900 */
[----:B----4-:R-:W-:-:S03]  /*2d40*/  IMAD R23, R21, R26, R23 ;  /* 0x0000001a15177224 */ /* 0x010fc600078e0217 */
[----:B------:R-:W0:Y:S04]  /*2d50*/  LDS R26, [R18+0x3c8] ;  /* 0x0003c800121a7984 */ /* 0x000e280000000800 */
[----:B------:R-:W4:Y:S01]  /*2d60*/  LDG.E R21, desc[UR10][R4.64+-0x7c] ;  /* 0xffff840a04157981 */ /* 0x000f22000c1e1900 */
[----:B-----5:R-:W-:-:S03]  /*2d70*/  IMAD R23, R22, R25, R23 ;  /* 0x0000001916177224 */ /* 0x020fc600078e0217 */
[----:B------:R-:W5:Y:S01]  /*2d80*/  LDG.E R22, desc[UR10][R4.64+-0x78] ;  /* 0xffff880a04167981 */ /* 0x000f62000c1e1900 */
[----:B0-----:R-:W-:-:S03]  /*2d90*/  IMAD R25, R24, R26, R23 ;  /* 0x0000001a18197224 */ /* 0x001fc600078e0217 */
[----:B------:R-:W0:Y:S04]  /*2da0*/  LDS R26, [R18+0x3c4] ;  /* 0x0003c400121a7984 */ /* 0x000e280000000800 */
[----:B------:R-:W5:Y:S04]  /*2db0*/  LDG.E R24, desc[UR10][R4.64+-0x74] ;  /* 0xffff8c0a04187981 */ /* 0x000f68000c1e1900 */
[----:B------:R-:W5:Y:S01]  /*2dc0*/  LDG.E R23, desc[UR10][R4.64+-0x70] ;  /* 0xffff900a04177981 */ /* 0x000f62000c1e1900 */
[----:B0-----:R-:W-:-:S03]  /*2dd0*/  IMAD R25, R8, R26, R25 ;  /* 0x0000001a08197224 */ /* 0x001fc600078e0219 */
[----:B------:R-:W5:Y:S04]  /*2de0*/  LDG.E R8, desc[UR10][R4.64+-0x6c] ;  /* 0xffff940a04087981 */ /* 0x000f68000c1e1900 */
[----:B------:R-:W0:Y:S02]  /*2df0*/  LDS R26, [R18+0x3c0] ;  /* 0x0003c000121a7984 */ /* 0x000e240000000800 */
[----:B0-----:R-:W-:Y:S02]  /*2e00*/  IMAD R10, R10, R26, R25 ;  /* 0x0000001a0a0a7224 */ /* 0x001fe400078e0219 */
[----:B------:R-:W0:Y:S04]  /*2e10*/  LDS R25, [R18+0x3bc] ;  /* 0x0003bc0012197984 */ /* 0x000e280000000800 */
[----:B------:R-:W1:Y:S01]  /*2e20*/  LDS R26, [R18+0x3b8] ;  /* 0x0003b800121a7984 */ /* 0x000e620000000800 */
[----:B0-----:R-:W-:-:S03]  /*2e30*/  IMAD R11, R11, R25, R10 ;  /* 0x000000190b0b7224 */ /* 0x001fc600078e020a */
[----:B------:R-:W5:Y:S04]  /*2e40*/  LDG.E R10, desc[UR10][R4.64+-0x68] ;  /* 0xffff980a040a7981 */ /* 0x000f68000c1e1900 */
[----:B------:R-:W0:Y:S01]  /*2e50*/  LDS R25, [R18+0x3b4] ;  /* 0x0003b40012197984 */ /* 0x000e220000000800 */
[----:B-1----:R-:W-:-:S03]  /*2e60*/  IMAD R12, R12, R26, R11 ;  /* 0x0000001a0c0c7224 */ /* 0x002fc600078e020b */
[----:B------:R-:W2:Y:S04]  /*2e70*/  LDS R26, [R18+0x3b0] ;  /* 0x0003b000121a7984 */ /* 0x000ea80000000800 */
[----:B------:R-:W5:Y:S01]  /*2e80*/  LDG.E R11, desc[UR10][R4.64+-0x64] ;  /* 0xffff9c0a040b7981 */ /* 0x000f62000c1e1900 */
[----:B0-----:R-:W-:-:S03]  /*2e90*/  IMAD R13, R13, R25, R12 ;  /* 0x000000190d0d7224 */ /* 0x001fc600078e020c */
[----:B------:R-:W0:Y:S04]  /*2ea0*/  LDS R25, [R18+0x3ac] ;  /* 0x0003ac0012197984 */ /* 0x000e280000000800 */
[----:B------:R-:W5:Y:S01]  /*2eb0*/  LDG.E R12, desc[UR10][R4.64+-0x60] ;  /* 0xffffa00a040c7981 */ /* 0x000f62000c1e1900 */
[----:B--2---:R-:W-:-:S03]  /*2ec0*/  IMAD R14, R14, R26, R13 ;  /* 0x0000001a0e0e7224 */ /* 0x004fc600078e020d */
[----:B------:R-:W1:Y:S04]  /*2ed0*/  LDS R26, [R18+0x3a4] ;  /* 0x0003a400121a7984 */ /* 0x000e680000000800 */
[----:B------:R-:W2:Y:S01]  /*2ee0*/  LDG.E R13, desc[UR10][R4.64+-0x5c] ;  /* 0xffffa40a040d7981 */ /* 0x000ea2000c1e1900 */
[----:B0-----:R-:W-:-:S03]  /*2ef0*/  IMAD R15, R15, R25, R14 ;  /* 0x000000190f0f7224 */ /* 0x001fc600078e020e */
[----:B------:R-:W5:Y:S04]  /*2f00*/  LDS R25, [R18+0x39c] ;  /* 0x00039c0012197984 */ /* 0x000f680000000800 */
[----:B------:R-:W2:Y:S01]  /*2f10*/  LDG.E R14, desc[UR10][R4.64+-0x58] ;  /* 0xffffa80a040e7981 */ /* 0x000ea2000c1e1900 */
[----:B---3--:R-:W-:-:S03]  /*2f20*/  IMAD R15, R20, R27, R15 ;  /* 0x0000001b140f7224 */ /* 0x008fc600078e020f */
[----:B------:R-:W0:Y:S01]  /*2f30*/  LDS R27, [R18+0x398] ;  /* 0x00039800121b7984 */ /* 0x000e220000000800 */
[----:B-1----:R-:W-:-:S03]  /*2f40*/  IMAD R19, R19, R26, R15 ;  /* 0x0000001a13137224 */ /* 0x002fc600078e020f */
[----:B------:R-:W3:Y:S04]  /*2f50*/  LDG.E R15, desc[UR10][R4.64+-0x54] ;  /* 0xffffac0a040f7981 */ /* 0x000ee8000c1e1900 */
[----:B------:R-:W1:Y:S01]  /*2f60*/  LDS R26, [R18+0x394] ;  /* 0x00039400121a7984 */ /* 0x000e620000000800 */
[----:B----4-:R-:W-:-:S03]  /*2f70*/  IMAD R21, R21, R28, R19 ;  /* 0x0000001c15157224 */ /* 0x010fc600078e0213 */
[----:B------:R-:W4:Y:S04]  /*2f80*/  LDG.E R19, desc[UR10][R4.64+-0x50] ;  /* 0xffffb00a04137981 */ /* 0x000f28000c1e1900 */
[----:B------:R-:W4:Y:S01]  /*2f90*/  LDG.E R20, desc[UR10][R4.64+-0x48] ;  /* 0xffffb80a04147981 */ /* 0x000f22000c1e1900 */
[----:B-----5:R-:W-:-:S03]  /*2fa0*/  IMAD R22, R22, R25, R21 ;  /* 0x0000001916167224 */ /* 0x020fc600078e0215 */
[----:B------:R-:W5:Y:S01]  /*2fb0*/  LDG.E R21, desc[UR10][R4.64+-0x4c] ;  /* 0xffffb40a04157981 */ /* 0x000f62000c1e1900 */
[----:B0-----:R-:W-:-:S03]  /*2fc0*/  IMAD R24, R24, R27, R22 ;  /* 0x0000001b18187224 */ /* 0x001fc600078e0216 */
[----:B------:R-:W0:Y:S04]  /*2fd0*/  LDS R27, [R18+0x390] ;  /* 0x00039000121b7984 */ /* 0x000e280000000800 */
[----:B------:R-:W5:Y:S01]  /*2fe0*/  LDG.E R22, desc[UR10][R4.64+-0x44] ;  /* 0xffffbc0a04167981 */ /* 0x000f62000c1e1900 */
[----:B-1----:R-:W-:-:S03]  /*2ff0*/  IMAD R25, R23, R26, R24 ;  /* 0x0000001a17197224 */ /* 0x002fc600078e0218 */
[----:B------:R-:W5:Y:S04]  /*3000*/  LDG.E R24, desc[UR10][R4.64+-0x40] ;  /* 0xffffc00a04187981 */ /* 0x000f68000c1e1900 */
[----:B------:R-:W5:Y:S04]  /*3010*/  LDG.E R23, desc[UR10][R4.64+-0x3c] ;  /* 0xffffc40a04177981 */ /* 0x000f68000c1e1900 */
[----:B------:R-:W1:Y:S01]  /*3020*/  LDS R26, [R18+0x38c] ;  /* 0x00038c00121a7984 */ /* 0x000e620000000800 */
[----:B0-----:R-:W-:-:S03]  /*3030*/  IMAD R25, R8, R27, R25 ;  /* 0x0000001b08197224 */ /* 0x001fc600078e0219 */
[----:B------:R-:W5:Y:S04]  /*3040*/  LDG.E R8, desc[UR10][R4.64+-0x38] ;  /* 0xffffc80a04087981 */ /* 0x000f68000c1e1900 */
[----:B------:R-:W-:Y:S01]  /*3050*/  LDS R27, [R18+0x37c] ;  /* 0x00037c00121b7984 */ /* 0x000fe20000000800 */
[----:B-1----:R-:W-:-:S03]  /*3060*/  IMAD R10, R10, R26, R25 ;  /* 0x0000001a0a0a7224 */ /* 0x002fc600078e0219 */
[----:B------:R-:W0:Y:S04]  /*3070*/  LDS R25, [R18+0x388] ;  /* 0x0003880012197984 */ /* 0x000e280000000800 */
[----:B------:R-:W1:Y:S01]  /*3080*/  LDS R26, [R18+0x384] ;  /* 0x00038400121a7984 */ /* 0x000e620000000800 */
[----:B0-----:R-:W-:-:S03]  /*3090*/  IMAD R11, R11, R25, R10 ;  /* 0x000000190b0b7224 */ /* 0x001fc600078e020a */
[----:B------:R-:W2:Y:S04]  /*30a0*/  LDS R25, [R18+0x380] ;  /* 0x0003800012197984 */ /* 0x000ea80000000800 */
[----:B------:R-:W5:Y:S01]  /*30b0*/  LDG.E R10, desc[UR10][R4.64+-0x34] ;  /* 0xffffcc0a040a7981 */ /* 0x000f62000c1e1900 */
[----:B-1----:R-:W-:-:S03]  /*30c0*/  IMAD R26, R12, R26, R11 ;  /* 0x0000001a0c1a7224 */ /* 0x002fc600078e020b */
[----:B------:R-:W3:Y:S04]  /*30d0*/  LDS R12, [R18+0x378] ;  /* 0x00037800120c7984 */ /* 0x000ee80000000800 */
[----:B------:R-:W5:Y:S01]  /*30e0*/  LDG.E R11, desc[UR10][R4.64+-0x30] ;  /* 0xffffd00a040b7981 */ /* 0x000f62000c1e1900 */
[----:B--2---:R-:W-:-:S03]  /*30f0*/  IMAD R13, R13, R25, R26 ;  /* 0x000000190d0d7224 */ /* 0x004fc600078e021a */
[----:B------:R-:W4:Y:S04]  /*3100*/  LDS R26, [R18+0x374] ;  /* 0x00037400121a7984 */ /* 0x000f280000000800 */
[----:B------:R-:W-:Y:S01]  /*3110*/  LDS R25, [R18+0x368] ;  /* 0x0003680012197984 */ /* 0x000fe20000000800 */
[----:B------:R-:W-:-:S03]  /*3120*/  IMAD R13, R14, R27, R13 ;  /* 0x0000001b0e0d7224 */ /* 0x000fc600078e020d */
[----:B------:R-:W5:Y:S04]  /*3130*/  LDS R14, [R18+0x370] ;  /* 0x00037000120e7984 */ /* 0x000f680000000800 */
[----:B------:R-:W-:Y:S01]  /*3140*/  LDS R27, [R18+0x364] ;  /* 0x00036400121b7984 */ /* 0x000fe20000000800 */
[----:B---3--:R-:W-:-:S03]  /*3150*/  IMAD R13, R15, R12, R13 ;  /* 0x0000000c0f0d7224 */ /* 0x008fc600078e020d */
[----:B------:R-:W0:Y:S04]  /*3160*/  LDS R15, [R18+0x36c] ;  /* 0x00036c00120f7984 */ /* 0x000e280000000800 */
[----:B------:R-:W2:Y:S01]  /*3170*/  LDG.E R12, desc[UR10][R4.64+-0x2c] ;  /* 0xffffd40a040c7981 */ /* 0x000ea2000c1e1900 */
[----:B----4-:R-:W-:-:S03]  /*3180*/  IMAD R19, R19, R26, R13 ;  /* 0x0000001a13137224 */ /* 0x010fc600078e020d */
[----:B------:R-:W3:Y:S04]  /*3190*/  LDG.E R13, desc[UR10][R4.64+-0x28] ;  /* 0xffffd80a040d7981 */ /* 0x000ee8000c1e1900 */
[----:B------:R-:W1:Y:S01]  /*31a0*/  LDS R26, [R18+0x360] ;  /* 0x00036000121a7984 */ /* 0x000e620000000800 */
[----:B-----5:R-:W-:-:S03]  /*31b0*/  IMAD R19, R21, R14, R19 ;  /* 0x0000000e15137224 */ /* 0x020fc600078e0213 */
[----:B------:R-:W4:Y:S01]  /*31c0*/  LDG.E R14, desc[UR10][R4.64+-0x24] ;  /* 0xffffdc0a040e7981 */ /* 0x000f22000c1e1900 */
[----:B0-----:R-:W-:-:S03]  /*31d0*/  IMAD R20, R20, R15, R19 ;  /* 0x0000000f14147224 */ /* 0x001fc600078e0213 */
[----:B------:R-:W5:Y:S04]  /*31e0*/  LDG.E R15, desc[UR10][R4.64+-0x20] ;  /* 0xffffe00a040f7981 */ /* 0x000f68000c1e1900 */
[----:B------:R-:W0:Y:S04]  /*31f0*/  LDS R19, [R18+0x35c] ;  /* 0x00035c0012137984 */ /* 0x000e280000000800 */
[----:B------:R-:W5:Y:S01]  /*3200*/  LDG.E R21, desc[UR10][R4.64+-0x1c] ;  /* 0xffffe40a04157981 */ /* 0x000f62000c1e1900 */
[----:B------:R-:W-:-:S03]  /*3210*/  IMAD R22, R22, R25, R20 ;  /* 0x0000001916167224 */ /* 0x000fc600078e0214 */
[----:B------:R-:W5:Y:S01]  /*3220*/  LDG.E R20, desc[UR10][R4.64+-0x18] ;  /* 0xffffe80a04147981 */ /* 0x000f62000c1e1900 */
[----:B------:R-:W-:-:S03]  /*3230*/  IMAD R27, R24, R27, R22 ;  /* 0x0000001b181b7224 */ /* 0x000fc600078e0216 */
[----:B------:R-:W5:Y:S04]  /*3240*/  LDG.E R24, desc[UR10][R4.64+-0x14] ;  /* 0xffffec0a04187981 */ /* 0x000f68000c1e1900 */
[----:B------:R-:W5:Y:S01]  /*3250*/  LDG.E R22, desc[UR10][R4.64+-0x10] ;  /* 0xfffff00a04167981 */ /* 0x000f62000c1e1900 */
[----:B-1----:R-:W-:-:S03]  /*3260*/  IMAD R26, R23, R26, R27 ;  /* 0x0000001a171a7224 */ /* 0x002fc600078e021b */
[----:B------:R-:W5:Y:S04]  /*3270*/  LDG.E R25, desc[UR10][R4.64+-0xc] ;  /* 0xfffff40a04197981 */ /* 0x000f68000c1e1900 */
[----:B------:R-:W5:Y:S04]  /*3280*/  LDG.E R23, desc[UR10][R4.64+-0x8] ;  /* 0xfffff80a04177981 */ /* 0x000f68000c1e1900 */
[----:B------:R-:W-:Y:S01]  /*3290*/  LDS R27, [R18+0x34c] ;  /* 0x00034c00121b7984 */ /* 0x000fe20000000800 */
[----:B0-----:R-:W-:-:S03]  /*32a0*/  IMAD R19, R8, R19, R26 ;  /* 0x0000001308137224 */ /* 0x001fc600078e021a */
[----:B------:R0:W5:Y:S04]  /*32b0*/  LDG.E R8, desc[UR10][R4.64+-0x4] ;  /* 0xfffffc0a04087981 */ /* 0x000168000c1e1900 */
[----:B------:R-:W1:Y:S02]  /*32c0*/  LDS R26, [R18+0x358] ;  /* 0x00035800121a7984 */ /* 0x000e640000000800 */
[----:B-1----:R-:W-:Y:S02]  /*32d0*/  IMAD R10, R10, R26, R19 ;  /* 0x0000001a0a0a7224 */ /* 0x002fe400078e0213 */
[----:B------:R-:W1:Y:S04]  /*32e0*/  LDS R19, [R18+0x354] ;  /* 0x0003540012137984 */ /* 0x000e680000000800 */
[----:B------:R-:W2:Y:S01]  /*32f0*/  LDS R26, [R18+0x350] ;  /* 0x00035000121a7984 */ /* 0x000ea20000000800 */
[----:B-1----:R-:W-:-:S03]  /*3300*/  IMAD R19, R11, R19, R10 ;  /* 0x000000130b137224 */ /* 0x002fc600078e020a */
[----:B------:R-:W4:Y:S04]  /*3310*/  LDS R11, [R18+0x348] ;  /* 0x00034800120b7984 */ /* 0x000f280000000800 */
[----:B------:R-:W-:Y:S01]  /*3320*/  LDS R10, [R18+0x340] ;  /* 0x00034000120a7984 */ /* 0x000fe20000000800 */
[----:B--2---:R-:W-:-:S03]  /*3330*/  IMAD R26, R12, R26, R19 ;  /* 0x0000001a0c1a7224 */ /* 0x004fc600078e0213 */
[----:B------:R-:W5:Y:S01]  /*3340*/  LDS R12, [R18+0x344] ;  /* 0x00034400120c7984 */ /* 0x000f620000000800 */
[----:B---3--:R-:W-:-:S03]  /*3350*/  IMAD R26, R13, R27, R26 ;  /* 0x0000001b0d1a7224 */ /* 0x008fc600078e021a */
[----:B------:R-:W1:Y:S04]  /*3360*/  LDS R13, [R18+0x33c] ;  /* 0x00033c00120d7984 */ /* 0x000e680000000800 */
[----:B------:R-:W2:Y:S04]  /*3370*/  LDS R19, [R18+0x338] ;  /* 0x0003380012137984 */ /* 0x000ea80000000800 */
[----:B------:R-:W3:Y:S01]  /*3380*/  LDS R27, [R18+0x334] ;  /* 0x00033400121b7984 */ /* 0x000ee20000000800 */
[----:B----4-:R-:W-:-:S03]  /*3390*/  IMAD R11, R14, R11, R26 ;  /* 0x0000000b0e0b7224 */ /* 0x010fc600078e021a */
[----:B------:R-:W4:Y:S01]  /*33a0*/  LDS R14, [R18+0x330] ;  /* 0x00033000120e7984 */ /* 0x000f220000000800 */
[----:B-----5:R-:W-:-:S03]  /*33b0*/  IMAD R15, R15, R12, R11 ;  /* 0x0000000c0f0f7224 */ /* 0x020fc600078e020b */
[----:B------:R-:W5:Y:S04]  /*33c0*/  LDS R12, [R18+0x32c] ;  /* 0x00032c00120c7984 */ /* 0x000f680000000800 */
[----:B------:R-:W5:Y:S01]  /*33d0*/  LDS R11, [R18+0x328] ;  /* 0x00032800120b7984 */ /* 0x000f620000000800 */
[----:B------:R-:W-:-:S04]  /*33e0*/  IMAD R10, R21, R10, R15 ;  /* 0x0000000a150a7224 */ /* 0x000fc800078e020f */
[----:B-1----:R-:W-:-:S04]  /*33f0*/  IMAD R10, R20, R13, R10 ;  /* 0x0000000d140a7224 */ /* 0x002fc800078e020a */
[----:B--2---:R-:W-:-:S04]  /*3400*/  IMAD R10, R24, R19, R10 ;  /* 0x00000013180a7224 */ /* 0x004fc800078e020a */
[----:B---3--:R-:W-:Y:S02]  /*3410*/  IMAD R22, R22, R27, R10 ;  /* 0x0000001b16167224 */ /* 0x008fe400078e020a */
[----:B0-----:R-:W-:-:S04]  /*3420*/  IMAD.WIDE R4, R9, 0x4, R4 ;  /* 0x0000000409047825 */ /* 0x001fc800078e0204 */
[----:B----4-:R-:W-:-:S04]  /*3430*/  IMAD R14, R25, R14, R22 ;  /* 0x0000000e190e7224 */ /* 0x010fc800078e0216 */
[----:B-----5:R-:W-:-:S04]  /*3440*/  IMAD R12, R23, R12, R14 ;  /* 0x0000000c170c7224 */ /* 0x020fc800078e020e */
[----:B------:R-:W-:-:S05]  /*3450*/  IMAD R11, R8, R11, R12 ;  /* 0x0000000b080b7224 */ /* 0x000fca00078e020c */
[----:B------:R1:W-:Y:S02]  /*3460*/  STG.E desc[UR10][R4.64], R11 ;  /* 0x0000000b04007986 */ /* 0x0003e4000c10190a */
.L_x_14:
[----:B------:R-:W-:Y:S05]  /*3470*/  BSYNC.RECONVERGENT B0 ;  /* 0x0000000000007941 */ /* 0x000fea0003800200 */
.L_x_13:
[----:B------:R-:W-:Y:S01]  /*3480*/  UIADD3 UR8, UPT, UPT, UR8, 0x1, URZ ;  /* 0x0000000108087890 */ /* 0x000fe2000fffe0ff */
[----:B------:R-:W-:Y:S05]  /*3490*/  BAR.SYNC.DEFER_BLOCKING 0x0 ;  /* 0x0000000000007b1d */ /* 0x000fea0000010000 */
[----:B------:R-:W-:-:S13]  /*34a0*/  ISETP.NE.AND P1, PT, R17, UR8, PT ;  /* 0x0000000811007c0c */ /* 0x000fda000bf25270 */
[----:B------:R-:W-:Y:S05]  /*34b0*/  @P1 BRA `(.L_x_15) ;  /* 0xffffffcc00c01947 */ /* 0x000fea000383ffff */
[----:B------:R-:W-:Y:S05]  /*34c0*/  EXIT ;  /* 0x000000000000794d */ /* 0x000fea0003800000 */
.L_x_16:
        /* <DEDUP_REMOVED lines=11> */
.L_x_23:


//--------------------- .text._Z7colYGPUPji       --------------------------
	.section	.text._Z7colYGPUPji,"ax",@progbits
	.align	128
        .global         _Z7colYGPUPji
        .type           _Z7colYGPUPji,@function
        .size           _Z7colYGPUPji,(.L_x_24 - _Z7colYGPUPji)
        .other          _Z7colYGPUPji,@"STO_CUDA_ENTRY STV_DEFAULT"
_Z7colYGPUPji:
.text._Z7colYGPUPji:
[----:B------:R-:W-:Y:S01]  /*0000*/  LDC R1, c[0x0][0x37c] ;  /* 0x0000df00ff017b82 */ /* 0x000fe20000000800 */
[----:B------:R-:W0:Y:S07]  /*0010*/  S2R R7, SR_TID.X ;  /* 0x0000000000077919 */ /* 0x000e2e0000002100 */
[----:B------:R-:W0:Y:S01]  /*0020*/  LDC.64 R2, c[0x0][0x380] ;  /* 0x0000e000ff027b82 */ /* 0x000e220000000a00 */
[----:B------:R-:W1:Y:S01]  /*0030*/  LDCU.64 UR8, c[0x0][0x358] ;  /* 0x00006b00ff0877ac */ /* 0x000e620008000a00 */
[----:B------:R-:W2:Y:S01]  /*0040*/  LDCU UR6, c[0x0][0x388] ;  /* 0x00007100ff0677ac */ /* 0x000ea20008000800 */
[----:B0-----:R-:W-:-:S05]  /*0050*/  IMAD.WIDE.U32 R2, R7, 0x4, R2 ;  /* 0x0000000407027825 */ /* 0x001fca00078e0002 */
[----:B-1----:R-:W3:Y:S01]  /*0060*/  LDG.E R5, desc[UR8][R2.64+0x800] ;  /* 0x0008000802057981 */ /* 0x002ee2000c1e1900 */
[----:B------:R-:W0:Y:S01]  /*0070*/  S2UR UR5, SR_CgaCtaId ;  /* 0x00000000000579c3 */ /* 0x000e220000008800 */
[----:B------:R-:W-:Y:S01]  /*0080*/  UMOV UR4, 0x400 ;  /* 0x0000040000047882 */ /* 0x000fe20000000000 */
[----:B--2---:R-:W-:Y:S02]  /*0090*/  UISETP.GE.AND UP0, UPT, UR6, 0x100, UPT ;  /* 0x000001000600788c */ /* 0x004fe4000bf06270 */
[----:B0-----:R-:W-:-:S06]  /*00a0*/  ULEA UR4, UR5, UR4, 0x18 ;  /* 0x0000000405047291 */ /* 0x001fcc000f8ec0ff */
[----:B------:R-:W-:-:S05]  /*00b0*/  LEA R0, R7, UR4, 0x2 ;  /* 0x0000000407007c11 */ /* 0x000fca000f8e10ff */
[----:B---3--:R0:W-:Y:S01]  /*00c0*/  STS [R0+0x800], R5 ;  /* 0x0008000500007388 */ /* 0x0081e20000000800 */
[----:B------:R-:W-:Y:S06]  /*00d0*/  BAR.SYNC.DEFER_BLOCKING 0x0 ;  /* 0x0000000000007b1d */ /* 0x000fec0000010000 */
[----:B------:R-:W-:Y:S05]  /*00e0*/  BRA.U !UP0, `(.L_x_17) ;  /* 0x00000005083c7547 */ /* 0x000fea000b800000 */
[----:B------:R-:W-:Y:S01]  /*00f0*/  USHF.R.S32.HI UR4, URZ, 0x1f, UR6 ;  /* 0x0000001fff047899 */ /* 0x000fe20008011406 */
[C---:B------:R-:W-:Y:S02]  /*0100*/  ISETP.GT.U32.AND P0, PT, R7.reuse, 0x1f, PT ;  /* 0x0000001f0700780c */ /* 0x040fe40003f04070 */
[----:B------:R-:W-:Y:S01]  /*0110*/  ISETP.GT.U32.AND P1, PT, R7, 0x1f, PT ;  /* 0x0000001f0700780c */ /* 0x000fe20003f24070 */
[----:B------:R-:W-:-:S04]  /*0120*/  ULEA.HI UR4, UR4, UR6, URZ, 0x8 ;  /* 0x0000000604047291 */ /* 0x000fc8000f8f40ff */
[----:B------:R-:W-:-:S04]  /*0130*/  USHF.R.S32.HI UR4, URZ, 0x8, UR4 ;  /* 0x00000008ff047899 */ /* 0x000fc80008011404 */
[----:B------:R-:W-:-:S12]  /*0140*/  UIADD3 UR4, UPT, UPT, -UR4, URZ, URZ ;  /* 0x000000ff04047290 */ /* 0x000fd8000fffe1ff */
.L_x_18:
[----:B0-----:R-:W0:Y:S01]  /*0150*/  LDS R5, [R0+0x400] ;  /* 0x0004000000057984 */ /* 0x001e220000000800 */
[----:B------:R-:W-:-:S03]  /*0160*/  UIADD3 UR4, UPT, UPT, UR4, 0x1, URZ ;  /* 0x0000000104047890 */ /* 0x000fc6000fffe0ff */
[----:B-1----:R-:W1:Y:S01]  /*0170*/  LDS R7, [R0+0x800] ;  /* 0x0008000000077984 */ /* 0x002e620000000800 */
[----:B------:R-:W-:-:S03]  /*0180*/  UISETP.NE.AND UP0, UPT, UR4, URZ, UPT ;  /* 0x000000ff0400728c */ /* 0x000fc6000bf05270 */
[----:B0-----:R-:W-:Y:S04]  /*0190*/  STS [R0], R5 ;  /* 0x0000000500007388 */ /* 0x001fe80000000800 */
[----:B-1----:R-:W-:Y:S01]  /*01a0*/  STS [R0+0x400], R7 ;  /* 0x0004000700007388 */ /* 0x002fe20000000800 */
        /* <DEDUP_REMOVED lines=8> */
[----:B------:R-:W-:Y:S01]  /*0230*/  BAR.SYNC.DEFER_BLOCKING 0x0 ;  /* 0x0000000000007b1d */ /* 0x000fe20000010000 */
[----:B------:R-:W-:-:S13]  /*0240*/  PLOP3.LUT P0, PT, P1, PT, PT, 0x80, 0x8 ;  /* 0x000000000008781c */ /* 0x000fda0000f0f070 */
        /* <DEDUP_REMOVED lines=54> */
[----:B------:R1:W-:Y:S01]  /*05b0*/  @!P0 STS [R0+0xb80], R7 ;  /* 0x000b800700008388 */ /* 0x0003e20000000800 */
[----:B------:R-:W-:Y:S06]  /*05c0*/  BAR.SYNC.DEFER_BLOCKING 0x0 ;  /* 0x0000000000007b1d */ /* 0x000fec0000010000 */
[----:B------:R-:W-:Y:S05]  /*05d0*/  BRA.U UP0, `(.L_x_18) ;  /* 0xfffffff900dc7547 */ /* 0x000fea000b83ffff */
.L_x_17:
[----:B0-----:R-:W0:Y:S04]  /*05e0*/  LDS R5, [R0+0x800] ;  /* 0x0008000000057984 */ /* 0x001e280000000800 */
[----:B-1----:R-:W1:Y:S04]  /*05f0*/  LDS R7, [R0+0x400] ;  /* 0x0004000000077984 */ /* 0x002e680000000800 */
[----:B------:R-:W2:Y:S04]  /*0600*/  LDS R9, [R0] ;  /* 0x0000000000097984 */ /* 0x000ea80000000800 */
[----:B0-----:R-:W-:Y:S04]  /*0610*/  STG.E desc[UR8][R2.64+0x800], R5 ;  /* 0x0008000502007986 */ /* 0x001fe8000c101908 */
[----:B-1----:R-:W-:Y:S04]  /*0620*/  STG.E desc[UR8][R2.64+0x400], R7 ;  /* 0x0004000702007986 */ /* 0x002fe8000c101908 */
[----:B--2---:R-:W-:Y:S01]  /*0630*/  STG.E desc[UR8][R2.64], R9 ;  /* 0x0000000902007986 */ /* 0x004fe2000c101908 */
[----:B------:R-:W-:Y:S06]  /*0640*/  BAR.SYNC.DEFER_BLOCKING 0x0 ;  /* 0x0000000000007b1d */ /* 0x000fec0000010000 */
[----:B------:R-:W-:Y:S05]  /*0650*/  EXIT ;  /* 0x000000000000794d */ /* 0x000fea0003800000 */
.L_x_19:
        /* <DEDUP_REMOVED lines=10> */
.L_x_24:


//--------------------- .text._Z11firstColGPUPji  --------------------------
	.section	.text._Z11firstColGPUPji,"ax",@progbits
	.align	128
        .global         _Z11firstColGPUPji
        .type           _Z11firstColGPUPji,@function
        .size           _Z11firstColGPUPji,(.L_x_25 - _Z11firstColGPUPji)
        .other          _Z11firstColGPUPji,@"STO_CUDA_ENTRY STV_DEFAULT"
_Z11firstColGPUPji:
.text._Z11firstColGPUPji:
[----:B------:R-:W-:Y:S01]  /*0000*/  LDC R1, c[0x0][0x37c] ;  /* 0x0000df00ff017b82 */ /* 0x000fe20000000800 */
[----:B------:R-:W0:Y:S07]  /*0010*/  S2R R7, SR_TID.X ;  /* 0x0000000000077919 */ /* 0x000e2e0000002100 */
[----:B------:R-:W0:Y:S01]  /*0020*/  LDC.64 R2, c[0x0][0x380] ;  /* 0x0000e000ff027b82 */ /* 0x000e220000000a00 */
[----:B------:R-:W1:Y:S07]  /*0030*/  LDCU.64 UR6, c[0x0][0x358] ;  /* 0x00006b00ff0677ac */ /* 0x000e6e0008000a00 */
[----:B------:R-:W2:Y:S08]  /*0040*/  S2UR UR5, SR_CgaCtaId ;  /* 0x00000000000579c3 */ /* 0x000eb00000008800 */
[----:B------:R-:W3:Y:S01]  /*0050*/  LDC R4, c[0x0][0x388] ;  /* 0x0000e200ff047b82 */ /* 0x000ee20000000800 */
[----:B0-----:R-:W-:-:S05]  /*0060*/  IMAD.WIDE.U32 R2, R7, 0x4, R2 ;  /* 0x0000000407027825 */ /* 0x001fca00078e0002 */
[----:B-1----:R-:W4:Y:S01]  /*0070*/  LDG.E R5, desc[UR6][R2.64] ;  /* 0x0000000602057981 */ /* 0x002f22000c1e1900 */
[----:B------:R-:W-:Y:S02]  /*0080*/  UMOV UR4, 0x400 ;  /* 0x0000040000047882 */ /* 0x000fe40000000000 */
[----:B--2---:R-:W-:Y:S01]  /*0090*/  ULEA UR4, UR5, UR4, 0x18 ;  /* 0x0000000405047291 */ /* 0x004fe2000f8ec0ff */
[----:B---3--:R-:W-:-:S05]  /*00a0*/  ISETP.GE.AND P0, PT, R4, 0x200, PT ;  /* 0x000002000400780c */ /* 0x008fca0003f06270 */
[----:B------:R-:W-:-:S05]  /*00b0*/  LEA R0, R7, UR4, 0x2 ;  /* 0x0000000407007c11 */ /* 0x000fca000f8e10ff */
[----:B----4-:R0:W-:Y:S01]  /*00c0*/  STS [R0], R5 ;  /* 0x0000000500007388 */ /* 0x0101e20000000800 */
[----:B------:R-:W-:Y:S06]  /*00d0*/  BAR.SYNC.DEFER_BLOCKING 0x0 ;  /* 0x0000000000007b1d */ /* 0x000fec0000010000 */
[----:B------:R-:W-:Y:S05]  /*00e0*/  @!P0 EXIT ;  /* 0x000000000000894d */ /* 0x000fea0003800000 */
[----:B------:R-:W-:Y:S02]  /*00f0*/  IADD3 R2, P2, PT, R2, 0x400, RZ ;  /* 0x0000040002027810 */ /* 0x000fe40007f5e0ff */
[----:B------:R-:W-:Y:S02]  /*0100*/  SHF.R.U32.HI R4, RZ, 0x8, R4 ;  /* 0x00000008ff047819 */ /* 0x000fe40000011604 */
[C---:B------:R-:W-:Y:S01]  /*0110*/  ISETP.GT.U32.AND P0, PT, R7.reuse, 0x1f, PT ;  /* 0x0000001f0700780c */ /* 0x040fe20003f04070 */
[----:B------:R-:W-:Y:S01]  /*0120*/  IMAD.X R3, RZ, RZ, R3, P2 ;  /* 0x000000ffff037224 */ /* 0x000fe200010e0603 */
[----:B------:R-:W-:Y:S01]  /*0130*/  ISETP.GT.U32.AND P1, PT, R7, 0x1f, PT ;  /* 0x0000001f0700780c */ /* 0x000fe20003f24070 */
[----:B------:R-:W-:-:S12]  /*0140*/  IMAD.MOV R4, RZ, RZ, -R4 ;  /* 0x000000ffff047224 */ /* 0x000fd800078e0a04 */
.L_x_20:
[----:B0-----:R-:W-:Y:S01]  /*0150*/  @!P0 LDS R5, [R0+0x324] ;  /* 0x0003240000058984 */ /* 0x001fe20000000800 */
[----:B------:R-:W-:-:S03]  /*0160*/  VIADD R4, R4, 0x1 ;  /* 0x0000000104047836 */ /* 0x000fc60000000000 */
[----:B-1----:R-:W-:Y:S02]  /*0170*/  @!P0 LDS R6, [R0+0x224] ;  /* 0x0002240000068984 */ /* 0x002fe40000000800 */
[----:B------:R-:W-:Y:S02]  /*0180*/  ISETP.NE.AND P2, PT, R4, -0x1, PT ;  /* 0xffffffff0400780c */ /* 0x000fe40003f45270 */
[----:B------:R-:W0:Y:S04]  /*0190*/  @!P0 LDS R7, [R0+0x134] ;  /* 0x0001340000078984 */ /* 0x000e280000000800 */
[----:B------:R-:W1:Y:S01]  /*01a0*/  @!P0 LDS R8, [R0] ;  /* 0x0000000000088984 */ /* 0x000e620000000800 */
        /* <DEDUP_REMOVED lines=57> */
[----:B0-----:R-:W-:Y:S01]  /*0540*/  @!P0 IADD3 R6, PT, PT, R8, R7, R6 ;  /* 0x0000000708068210 */ /* 0x001fe20007ffe006 */
[----:B------:R-:W-:-:S04]  /*0550*/  IMAD.MOV.U32 R7, RZ, RZ, R3 ;  /* 0x000000ffff077224 */ /* 0x000fc800078e0003 */
[----:B-1----:R-:W-:Y:S02]  /*0560*/  @!P0 IMAD.IADD R9, R6, 0x1, R9 ;  /* 0x0000000106098824 */ /* 0x002fe400078e0209 */
[----:B------:R-:W-:Y:S01]  /*0570*/  IMAD.MOV.U32 R6, RZ, RZ, R2 ;  /* 0x000000ffff067224 */ /* 0x000fe200078e0002 */
[----:B------:R-:W-:Y:S02]  /*0580*/  IADD3 R2, P3, PT, R2, 0x400, RZ ;  /* 0x0000040002027810 */ /* 0x000fe40007f7e0ff */
[----:B------:R-:W-:Y:S03]  /*0590*/  @!P0 STS [R0+0x780], R9 ;  /* 0x0007800900008388 */ /* 0x000fe60000000800 */
[----:B------:R-:W-:Y:S01]  /*05a0*/  IMAD.X R3, RZ, RZ, R3, P3 ;  /* 0x000000ffff037224 */ /* 0x000fe200018e0603 */
[----:B------:R-:W-:Y:S06]  /*05b0*/  BAR.SYNC.DEFER_BLOCKING 0x0 ;  /* 0x0000000000007b1d */ /* 0x000fec0000010000 */
[----:B------:R-:W0:Y:S04]  /*05c0*/  LDS R11, [R0+0x400] ;  /* 0x00040000000b7984 */ /* 0x000e280000000800 */
[----:B0-----:R1:W-:Y:S04]  /*05d0*/  STG.E desc[UR6][R6.64], R11 ;  /* 0x0000000b06007986 */ /* 0x0013e8000c101906 */
[----:B------:R1:W-:Y:S01]  /*05e0*/  STS [R0], R11 ;  /* 0x0000000b00007388 */ /* 0x0003e20000000800 */
[----:B------:R-:W-:Y:S06]  /*05f0*/  BAR.SYNC.DEFER_BLOCKING 0x0 ;  /* 0x0000000000007b1d */ /* 0x000fec0000010000 */
[----:B------:R-:W-:Y:S05]  /*0600*/  @P2 BRA `(.L_x_20) ;  /* 0xfffffff800d02947 */ /* 0x000fea000383ffff */
[----:B------:R-:W-:Y:S05]  /*0610*/  EXIT ;  /* 0x000000000000794d */ /* 0x000fea0003800000 */
.L_x_21:
        /* <DEDUP_REMOVED lines=14> */
.L_x_25:


//--------------------- .nv.shared._Z7colsGPUPjii --------------------------
	.section	.nv.shared._Z7colsGPUPjii,"aw",@nobits
	.sectionflags	@""
	.align	4
.nv.shared._Z7colsGPUPjii:
	.zero		17408


//--------------------- .nv.shared.reserved.0     --------------------------
	.section	.nv.shared.reserved.0,"aw",@nobits
	.weak		__nv_reservedSMEM_offset_0_alias
	.size		__nv_reservedSMEM_offset_0_alias, 0, 64
	.other		__nv_reservedSMEM_offset_0_alias,@"STO_CUDA_RESERVED_SHARED STV_DEFAULT"
__nv_reservedSMEM_offset_0_alias:
	.zero		0
	.zero		64


//--------------------- .nv.shared._Z10lastEntGPUPjS_ii --------------------------
	.section	.nv.shared._Z10lastEntGPUPjS_ii,"aw",@nobits
	.sectionflags	@""
	.align	4
.nv.shared._Z10lastEntGPUPjS_ii:
	.zero		10240


//--------------------- .nv.shared._Z7colYGPUPji  --------------------------
	.section	.nv.shared._Z7colYGPUPji,"aw",@nobits
	.sectionflags	@""
	.align	4
.nv.shared._Z7colYGPUPji:
	.zero		4096


//--------------------- .nv.shared._Z11firstColGPUPji --------------------------
	.section	.nv.shared._Z11firstColGPUPji,"aw",@nobits
	.sectionflags	@""
	.align	4
.nv.shared._Z11firstColGPUPji:
	.zero		3072


//--------------------- .nv.constant0._Z7colsGPUPjii --------------------------
	.section	.nv.constant0._Z7colsGPUPjii,"a",@progbits
	.sectionflags	@""
	.align	4
.nv.constant0._Z7colsGPUPjii:
	.zero		912


//--------------------- .nv.constant0._Z10lastEntGPUPjS_ii --------------------------
	.section	.nv.constant0._Z10lastEntGPUPjS_ii,"a",@progbits
	.sectionflags	@""
	.align	4
.nv.constant0._Z10lastEntGPUPjS_ii:
	.zero		920


//--------------------- .nv.constant0._Z7colYGPUPji --------------------------
	.section	.nv.constant0._Z7colYGPUPji,"a",@progbits
	.sectionflags	@""
	.align	4
.nv.constant0._Z7colYGPUPji:
	.zero		908


//--------------------- .nv.constant0._Z11firstColGPUPji --------------------------
	.section	.nv.constant0._Z11firstColGPUPji,"a",@progbits
	.sectionflags	@""
	.align	4
.nv.constant0._Z11firstColGPUPji:
	.zero		908


//--------------------- SYMBOLS --------------------------

	.type		.nv.reservedSmem.offset0,@object
	.size		.nv.reservedSmem.offset0,0x4
	.type		.nv.reservedSmem.cap,@object
	.size		.nv.reservedSmem.cap,0x4
